//
// Generated by NVIDIA NVVM Compiler
//
// Compiler Build ID: CL-36424714
// Cuda compilation tools, release 13.0, V13.0.88
// Based on NVVM 20.0.0
//

.version 9.0
.target sm_100
.address_size 64

	// .globl	black_scholes

.visible .entry black_scholes(
	.param .u64 .ptr .align 1 black_scholes_param_0,
	.param .u64 .ptr .align 1 black_scholes_param_1,
	.param .u64 .ptr .align 1 black_scholes_param_2,
	.param .u64 .ptr .align 1 black_scholes_param_3,
	.param .u64 .ptr .align 1 black_scholes_param_4,
	.param .u64 .ptr .align 1 black_scholes_param_5,
	.param .u64 .ptr .align 1 black_scholes_param_6,
	.param .u32 black_scholes_param_7
)
{
	.reg .pred 	%p<15>;
	.reg .b32 	%r<16>;
	.reg .b32 	%f<197>;
	.reg .b64 	%rd<24>;

	ld.param.u64 	%rd1, [black_scholes_param_0];
	ld.param.u64 	%rd2, [black_scholes_param_1];
	ld.param.u64 	%rd3, [black_scholes_param_2];
	ld.param.u64 	%rd4, [black_scholes_param_3];
	ld.param.u64 	%rd5, [black_scholes_param_4];
	ld.param.u64 	%rd6, [black_scholes_param_5];
	ld.param.u64 	%rd7, [black_scholes_param_6];
	ld.param.u32 	%r2, [black_scholes_param_7];
	mov.u32 	%r3, %ctaid.x;
	mov.u32 	%r4, %ntid.x;
	mov.u32 	%r5, %tid.x;
	mad.lo.s32 	%r1, %r3, %r4, %r5;
	setp.ge.s32 	%p1, %r1, %r2;
	@%p1 bra 	$L__BB0_6;
	cvta.to.global.u64 	%rd8, %rd1;
	cvta.to.global.u64 	%rd9, %rd2;
	cvta.to.global.u64 	%rd10, %rd3;
	cvta.to.global.u64 	%rd11, %rd4;
	cvta.to.global.u64 	%rd12, %rd5;
	mul.wide.s32 	%rd13, %r1, 4;
	add.s64 	%rd14, %rd8, %rd13;
	ld.global.f32 	%f1, [%rd14];
	add.s64 	%rd15, %rd9, %rd13;
	ld.global.f32 	%f2, [%rd15];
	add.s64 	%rd16, %rd10, %rd13;
	ld.global.f32 	%f3, [%rd16];
	add.s64 	%rd17, %rd11, %rd13;
	ld.global.f32 	%f4, [%rd17];
	add.s64 	%rd18, %rd12, %rd13;
	ld.global.f32 	%f18, [%rd18];
	sqrt.rn.f32 	%f19, %f3;
	div.rn.f32 	%f20, %f1, %f2;
	setp.lt.f32 	%p2, %f20, 0f00800000;
	mul.f32 	%f21, %f20, 0f4B000000;
	selp.f32 	%f22, %f21, %f20, %p2;
	selp.f32 	%f23, 0fC1B80000, 0f00000000, %p2;
	mov.b32 	%r6, %f22;
	add.s32 	%r7, %r6, -1059760811;
	and.b32  	%r8, %r7, -8388608;
	sub.s32 	%r9, %r6, %r8;
	mov.b32 	%f24, %r9;
	cvt.rn.f32.s32 	%f25, %r8;
	fma.rn.f32 	%f26, %f25, 0f34000000, %f23;
	add.f32 	%f27, %f24, 0fBF800000;
	fma.rn.f32 	%f28, %f27, 0fBE055027, 0f3E1039F6;
	fma.rn.f32 	%f29, %f28, %f27, 0fBDF8CDCC;
	fma.rn.f32 	%f30, %f29, %f27, 0f3E0F2955;
	fma.rn.f32 	%f31, %f30, %f27, 0fBE2AD8B9;
	fma.rn.f32 	%f32, %f31, %f27, 0f3E4CED0B;
	fma.rn.f32 	%f33, %f32, %f27, 0fBE7FFF22;
	fma.rn.f32 	%f34, %f33, %f27, 0f3EAAAA78;
	fma.rn.f32 	%f35, %f34, %f27, 0fBF000000;
	mul.f32 	%f36, %f27, %f35;
	fma.rn.f32 	%f37, %f36, %f27, %f27;
	fma.rn.f32 	%f38, %f26, 0f3F317218, %f37;
	setp.gt.u32 	%p3, %r6, 2139095039;
	fma.rn.f32 	%f39, %f22, 0f7F800000, 0f7F800000;
	selp.f32 	%f40, %f39, %f38, %p3;
	setp.eq.f32 	%p4, %f22, 0f00000000;
	selp.f32 	%f41, 0fFF800000, %f40, %p4;
	mul.f32 	%f42, %f18, 0f3F000000;
	fma.rn.f32 	%f43, %f18, %f42, %f4;
	fma.rn.f32 	%f44, %f3, %f43, %f41;
	mul.f32 	%f45, %f18, %f19;
	div.rn.f32 	%f46, %f44, %f45;
	sub.f32 	%f5, %f46, %f45;
	abs.f32 	%f47, %f46;
	setp.gt.f32 	%p5, %f47, 0f41680000;
	mov.f32 	%f48, 0f41680000;
	copysign.f32 	%f49, %f46, %f48;
	selp.f32 	%f50, %f49, %f46, %p5;
	mov.f32 	%f51, 0fBF3504F3;
	mul.rn.f32 	%f6, %f50, %f51;
	neg.f32 	%f52, %f6;
	fma.rn.f32 	%f53, %f50, 0fBF3504F3, %f52;
	fma.rn.f32 	%f7, %f50, 0fB24FE77A, %f53;
	add.rn.f32 	%f8, %f6, %f7;
	abs.f32 	%f54, %f8;
	add.f32 	%f55, %f54, 0fC0800000;
	add.f32 	%f56, %f54, 0f40800000;
	rcp.approx.ftz.f32 	%f57, %f56;
	mul.rn.f32 	%f58, %f55, %f57;
	add.f32 	%f59, %f58, 0f3F800000;
	fma.rn.f32 	%f60, %f59, 0fC0800000, %f54;
	neg.f32 	%f61, %f58;
	fma.rn.f32 	%f62, %f61, %f54, %f60;
	fma.rn.f32 	%f63, %f57, %f62, %f58;
	fma.rn.f32 	%f64, %f63, 0f3A69A091, 0f3BE6E05B;
	fma.rn.f32 	%f65, %f64, %f63, 0fBC81FB4B;
	fma.rn.f32 	%f66, %f65, %f63, 0f3D15373B;
	fma.rn.f32 	%f67, %f66, %f63, 0fBD887C5A;
	fma.rn.f32 	%f68, %f67, %f63, 0f3DC021D5;
	fma.rn.f32 	%f69, %f68, %f63, 0fBDCED424;
	fma.rn.f32 	%f70, %f69, %f63, 0f3D8B74DE;
	fma.rn.f32 	%f71, %f70, %f63, 0f3C7BF170;
	fma.rn.f32 	%f72, %f71, %f63, 0fBE0EF8D4;
	fma.rn.f32 	%f73, %f72, %f63, 0f3F9DD2C9;
	fma.rn.f32 	%f74, %f54, 0f40000000, 0f3F800000;
	rcp.approx.ftz.f32 	%f75, %f74;
	mul.rn.f32 	%f76, %f73, %f75;
	mul.f32 	%f77, %f76, 0fC0000000;
	fma.rn.f32 	%f78, %f54, %f77, %f73;
	sub.f32 	%f79, %f78, %f76;
	fma.rn.f32 	%f80, %f79, %f75, %f76;
	neg.f32 	%f81, %f54;
	mul.f32 	%f82, %f54, %f81;
	mov.f32 	%f83, 0f3FB8AA3B;
	mul.rn.f32 	%f84, %f82, %f83;
	cvt.rzi.f32.f32 	%f85, %f84;
	abs.f32 	%f86, %f85;
	setp.gt.f32 	%p6, %f86, 0f42FC0000;
	mov.f32 	%f87, 0f42FC0000;
	copysign.f32 	%f88, %f85, %f87;
	selp.f32 	%f89, %f88, %f85, %p6;
	fma.rn.f32 	%f90, %f89, 0fBF317218, %f82;
	fma.rn.f32 	%f91, %f89, 0f3102E308, %f90;
	mul.f32 	%f92, %f91, 0f3FB8AA3B;
	add.f32 	%f93, %f89, 0f4B40007F;
	mov.b32 	%r10, %f93;
	shl.b32 	%r11, %r10, 23;
	mov.b32 	%f94, %r11;
	ex2.approx.ftz.f32 	%f95, %f92;
	mul.f32 	%f96, %f95, %f94;
	neg.f32 	%f97, %f82;
	fma.rn.f32 	%f98, %f81, %f54, %f97;
	fma.rn.f32 	%f99, %f96, %f98, %f96;
	mul.f32 	%f100, %f99, %f80;
	setp.gt.f32 	%p7, %f54, 0f4120E148;
	selp.f32 	%f101, 0f00000000, %f100, %p7;
	setp.lt.f32 	%p8, %f8, 0f00000000;
	mov.f32 	%f102, 0f40000000;
	sub.f32 	%f103, %f102, %f101;
	selp.f32 	%f195, %f103, %f101, %p8;
	setp.geu.f32 	%p9, %f50, 0fBF800000;
	@%p9 bra 	$L__BB0_3;
	sub.f32 	%f104, %f6, %f8;
	add.rn.f32 	%f105, %f104, %f7;
	mul.f32 	%f106, %f8, 0fC0000000;
	mul.f32 	%f107, %f106, %f195;
	fma.rn.f32 	%f195, %f107, %f105, %f195;
$L__BB0_3:
	abs.f32 	%f108, %f5;
	setp.gt.f32 	%p10, %f108, 0f41680000;
	mov.f32 	%f109, 0f41680000;
	copysign.f32 	%f110, %f5, %f109;
	selp.f32 	%f111, %f110, %f5, %p10;
	mov.f32 	%f112, 0fBF3504F3;
	mul.rn.f32 	%f12, %f111, %f112;
	neg.f32 	%f113, %f12;
	fma.rn.f32 	%f114, %f111, 0fBF3504F3, %f113;
	fma.rn.f32 	%f13, %f111, 0fB24FE77A, %f114;
	add.rn.f32 	%f14, %f12, %f13;
	abs.f32 	%f115, %f14;
	add.f32 	%f116, %f115, 0fC0800000;
	add.f32 	%f117, %f115, 0f40800000;
	rcp.approx.ftz.f32 	%f118, %f117;
	mul.rn.f32 	%f119, %f116, %f118;
	add.f32 	%f120, %f119, 0f3F800000;
	fma.rn.f32 	%f121, %f120, 0fC0800000, %f115;
	neg.f32 	%f122, %f119;
	fma.rn.f32 	%f123, %f122, %f115, %f121;
	fma.rn.f32 	%f124, %f118, %f123, %f119;
	fma.rn.f32 	%f125, %f124, 0f3A69A091, 0f3BE6E05B;
	fma.rn.f32 	%f126, %f125, %f124, 0fBC81FB4B;
	fma.rn.f32 	%f127, %f126, %f124, 0f3D15373B;
	fma.rn.f32 	%f128, %f127, %f124, 0fBD887C5A;
	fma.rn.f32 	%f129, %f128, %f124, 0f3DC021D5;
	fma.rn.f32 	%f130, %f129, %f124, 0fBDCED424;
	fma.rn.f32 	%f131, %f130, %f124, 0f3D8B74DE;
	fma.rn.f32 	%f132, %f131, %f124, 0f3C7BF170;
	fma.rn.f32 	%f133, %f132, %f124, 0fBE0EF8D4;
	fma.rn.f32 	%f134, %f133, %f124, 0f3F9DD2C9;
	fma.rn.f32 	%f135, %f115, 0f40000000, 0f3F800000;
	rcp.approx.ftz.f32 	%f136, %f135;
	mul.rn.f32 	%f137, %f134, %f136;
	mul.f32 	%f138, %f137, 0fC0000000;
	fma.rn.f32 	%f139, %f115, %f138, %f134;
	sub.f32 	%f140, %f139, %f137;
	fma.rn.f32 	%f141, %f140, %f136, %f137;
	neg.f32 	%f142, %f115;
	mul.f32 	%f143, %f115, %f142;
	mov.f32 	%f144, 0f3FB8AA3B;
	mul.rn.f32 	%f145, %f143, %f144;
	cvt.rzi.f32.f32 	%f146, %f145;
	abs.f32 	%f147, %f146;
	setp.gt.f32 	%p11, %f147, 0f42FC0000;
	mov.f32 	%f148, 0f42FC0000;
	copysign.f32 	%f149, %f146, %f148;
	selp.f32 	%f150, %f149, %f146, %p11;
	fma.rn.f32 	%f151, %f150, 0fBF317218, %f143;
	fma.rn.f32 	%f152, %f150, 0f3102E308, %f151;
	mul.f32 	%f153, %f152, 0f3FB8AA3B;
	add.f32 	%f154, %f150, 0f4B40007F;
	mov.b32 	%r12, %f154;
	shl.b32 	%r13, %r12, 23;
	mov.b32 	%f155, %r13;
	ex2.approx.ftz.f32 	%f156, %f153;
	mul.f32 	%f157, %f156, %f155;
	neg.f32 	%f158, %f143;
	fma.rn.f32 	%f159, %f142, %f115, %f158;
	fma.rn.f32 	%f160, %f157, %f159, %f157;
	mul.f32 	%f161, %f141, %f160;
	setp.gt.f32 	%p12, %f115, 0f4120E148;
	selp.f32 	%f162, 0f00000000, %f161, %p12;
	setp.lt.f32 	%p13, %f14, 0f00000000;
	mov.f32 	%f163, 0f40000000;
	sub.f32 	%f164, %f163, %f162;
	selp.f32 	%f196, %f164, %f162, %p13;
	setp.geu.f32 	%p14, %f111, 0fBF800000;
	@%p14 bra 	$L__BB0_5;
	sub.f32 	%f165, %f12, %f14;
	add.rn.f32 	%f166, %f165, %f13;
	mul.f32 	%f167, %f14, 0fC0000000;
	mul.f32 	%f168, %f167, %f196;
	fma.rn.f32 	%f196, %f168, %f166, %f196;
$L__BB0_5:
	mul.f32 	%f169, %f195, 0f3F000000;
	mul.f32 	%f170, %f196, 0f3F000000;
	neg.f32 	%f171, %f4;
	mul.f32 	%f172, %f3, %f171;
	fma.rn.f32 	%f173, %f172, 0f3BBB989D, 0f3F000000;
	cvt.sat.f32.f32 	%f174, %f173;
	mov.f32 	%f175, 0f4B400001;
	mov.f32 	%f176, 0f437C0000;
	fma.rm.f32 	%f177, %f174, %f176, %f175;
	add.f32 	%f178, %f177, 0fCB40007F;
	neg.f32 	%f179, %f178;
	fma.rn.f32 	%f180, %f172, 0f3FB8AA3B, %f179;
	fma.rn.f32 	%f181, %f172, 0f32A57060, %f180;
	mov.b32 	%r14, %f177;
	shl.b32 	%r15, %r14, 23;
	mov.b32 	%f182, %r15;
	ex2.approx.ftz.f32 	%f183, %f181;
	mul.f32 	%f184, %f183, %f182;
	mul.f32 	%f185, %f1, %f169;
	mul.f32 	%f186, %f2, %f184;
	mul.f32 	%f187, %f170, %f186;
	sub.f32 	%f188, %f185, %f187;
	cvta.to.global.u64 	%rd19, %rd6;
	add.s64 	%rd21, %rd19, %rd13;
	st.global.f32 	[%rd21], %f188;
	mov.f32 	%f189, 0f3F800000;
	sub.f32 	%f190, %f189, %f170;
	mul.f32 	%f191, %f190, %f186;
	sub.f32 	%f192, %f189, %f169;
	mul.f32 	%f193, %f1, %f192;
	sub.f32 	%f194, %f191, %f193;
	cvta.to.global.u64 	%rd22, %rd7;
	add.s64 	%rd23, %rd22, %rd13;
	st.global.f32 	[%rd23], %f194;
$L__BB0_6:
	ret;

}


// ===== COMPILED SASS (sm_100) =====

	.target	sm_100

	.elftype	@"ET_EXEC"


//--------------------- .note.nv.tkinfo           --------------------------
	.section	.note.nv.tkinfo,"",@"SHT_NOTE"
	.sectionflags	@"SHF_NOTE_NV_TKINFO"
	.tkinfo
        /*0018*/ 	.word	0x00000002
        /*0030*/ 	.string	""
        /*0030*/ 	.string	"ptxas"
        /*0030*/ 	.string	"Cuda compilation tools, release 13.0, V13.0.88"
        /*0030*/ 	.string	"Build cuda_13.0.r13.0/compiler.36424714_0"
        /*0030*/ 	.string	"-arch sm_100 -m 64 "



//--------------------- .note.nv.cuinfo           --------------------------
	.section	.note.nv.cuinfo,"",@"SHT_NOTE"
	.sectionflags	@"SHF_NOTE_NV_CUINFO"
        /*0018*/ 	.short	0x0002
        /*001a*/ 	.short	0x0064
        /*001c*/ 	.short	0x0082
	.zero		2


//--------------------- .nv.info                  --------------------------
	.section	.nv.info,"",@"SHT_CUDA_INFO"
	.align	4


	//----- nvinfo : EIATTR_REGCOUNT
	.align		4
        /*0000*/ 	.byte	0x04, 0x2f
        /*0002*/ 	.short	(.L_1 - .L_0)
	.align		4
.L_0:
        /*0004*/ 	.word	index@(black_scholes)
        /*0008*/ 	.word	0x0000001d


	//----- nvinfo : EIATTR_FRAME_SIZE
	.align		4
.L_1:
        /*000c*/ 	.byte	0x04, 0x11
        /*000e*/ 	.short	(.L_3 - .L_2)
	.align		4
.L_2:
        /*0010*/ 	.word	index@($__internal_1_$__cuda_sm3x_div_rn_noftz_f32_slowpath)
        /*0014*/ 	.word	0x00000000


	//----- nvinfo : EIATTR_FRAME_SIZE
	.align		4
.L_3:
        /*0018*/ 	.byte	0x04, 0x11
        /*001a*/ 	.short	(.L_5 - .L_4)
	.align		4
.L_4:
        /*001c*/ 	.word	index@($__internal_0_$__cuda_sm20_sqrt_rn_f32_slowpath)
        /*0020*/ 	.word	0x00000000


	//----- nvinfo : EIATTR_FRAME_SIZE
	.align		4
.L_5:
        /*0024*/ 	.byte	0x04, 0x11
        /*0026*/ 	.short	(.L_7 - .L_6)
	.align		4
.L_6:
        /*0028*/ 	.word	index@(black_scholes)
        /*002c*/ 	.word	0x00000000


	//----- nvinfo : EIATTR_MIN_STACK_SIZE
	.align		4
.L_7:
        /*0030*/ 	.byte	0x04, 0x12
        /*0032*/ 	.short	(.L_9 - .L_8)
	.align		4
.L_8:
        /*0034*/ 	.word	index@(black_scholes)
        /*0038*/ 	.word	0x00000000
.L_9:


//--------------------- .nv.compat                --------------------------
	.section	.nv.compat,"",@"SHT_CUDA_COMPAT_INFO"
	.align	4
        /*0000*/ 	.byte	0x02, 0x09, 0x00, 0x00, 0x02, 0x02, 0x01, 0x00, 0x02, 0x05, 0x05, 0x00, 0x03, 0x07, 0x01, 0x01
        /*0010*/ 	.byte	0x02, 0x03, 0x00, 0x00, 0x02, 0x06, 0x01, 0x00, 0x04, 0x0b, 0x08, 0x00, 0x01, 0x00, 0x00, 0x00
        /*0020*/ 	.byte	0x00, 0x00, 0x00, 0x00


//--------------------- .nv.info.black_scholes    --------------------------
	.section	.nv.info.black_scholes,"",@"SHT_CUDA_INFO"
	.sectionflags	@""
	.align	4


	//----- nvinfo : EIATTR_CUDA_API_VERSION
	.align		4
        /*0000*/ 	.byte	0x04, 0x37
        /*0002*/ 	.short	(.L_11 - .L_10)
.L_10:
        /*0004*/ 	.word	0x00000082


	//----- nvinfo : EIATTR_KPARAM_INFO
	.align		4
.L_11:
        /*0008*/ 	.byte	0x04, 0x17
        /*000a*/ 	.short	(.L_13 - .L_12)
.L_12:
        /*000c*/ 	.word	0x00000000
        /*0010*/ 	.short	0x0007
        /*0012*/ 	.short	0x0038
        /*0014*/ 	.byte	0x00, 0xf0, 0x11, 0x00


	//----- nvinfo : EIATTR_KPARAM_INFO
	.align		4
.L_13:
        /*0018*/ 	.byte	0x04, 0x17
        /*001a*/ 	.short	(.L_15 - .L_14)
.L_14:
        /*001c*/ 	.word	0x00000000
        /*0020*/ 	.short	0x0006
        /*0022*/ 	.short	0x0030
        /*0024*/ 	.byte	0x00, 0xf5, 0x21, 0x00


	//----- nvinfo : EIATTR_KPARAM_INFO
	.align		4
.L_15:
        /*0028*/ 	.byte	0x04, 0x17
        /*002a*/ 	.short	(.L_17 - .L_16)
.L_16:
        /*002c*/ 	.word	0x00000000
        /*0030*/ 	.short	0x0005
        /*0032*/ 	.short	0x0028
        /*0034*/ 	.byte	0x00, 0xf5, 0x21, 0x00


	//----- nvinfo : EIATTR_KPARAM_INFO
	.align		4
.L_17:
        /*0038*/ 	.byte	0x04, 0x17
        /*003a*/ 	.short	(.L_19 - .L_18)
.L_18:
        /*003c*/ 	.word	0x00000000
        /*0040*/ 	.short	0x0004
        /*0042*/ 	.short	0x0020
        /*0044*/ 	.byte	0x00, 0xf5, 0x21, 0x00


	//----- nvinfo : EIATTR_KPARAM_INFO
	.align		4
.L_19:
        /*0048*/ 	.byte	0x04, 0x17
        /*004a*/ 	.short	(.L_21 - .L_20)
.L_20:
        /*004c*/ 	.word	0x00000000
        /*0050*/ 	.short	0x0003
        /*0052*/ 	.short	0x0018
        /*0054*/ 	.byte	0x00, 0xf5, 0x21, 0x00


	//----- nvinfo : EIATTR_KPARAM_INFO
	.align		4
.L_21:
        /*0058*/ 	.byte	0x04, 0x17
        /*005a*/ 	.short	(.L_23 - .L_22)
.L_22:
        /*005c*/ 	.word	0x00000000
        /*0060*/ 	.short	0x0002
        /*0062*/ 	.short	0x0010
        /*0064*/ 	.byte	0x00, 0xf5, 0x21, 0x00


	//----- nvinfo : EIATTR_KPARAM_INFO
	.align		4
.L_23:
        /*0068*/ 	.byte	0x04, 0x17
        /*006a*/ 	.short	(.L_25 - .L_24)
.L_24:
        /*006c*/ 	.word	0x00000000
        /*0070*/ 	.short	0x0001
        /*0072*/ 	.short	0x0008
        /*0074*/ 	.byte	0x00, 0xf5, 0x21, 0x00


	//----- nvinfo : EIATTR_KPARAM_INFO
	.align		4
.L_25:
        /*0078*/ 	.byte	0x04, 0x17
        /*007a*/ 	.short	(.L_27 - .L_26)
.L_26:
        /*007c*/ 	.word	0x00000000
        /*0080*/ 	.short	0x0000
        /*0082*/ 	.short	0x0000
        /*0084*/ 	.byte	0x00, 0xf5, 0x21, 0x00


	//----- nvinfo : EIATTR_SPARSE_MMA_MASK
	.align		4
.L_27:
        /*0088*/ 	.byte	0x03, 0x50
        /*008a*/ 	.short	0x0000


	//----- nvinfo : EIATTR_MAXREG_COUNT
	.align		4
        /*008c*/ 	.byte	0x03, 0x1b
        /*008e*/ 	.short	0x00ff


	//----- nvinfo : EIATTR_MERCURY_ISA_VERSION
	.align		4
        /*0090*/ 	.byte	0x03, 0x5f
        /*0092*/ 	.short	0x0101


	//----- nvinfo : EIATTR_VRC_CTA_INIT_COUNT
	.align		4
        /*0094*/ 	.byte	0x02, 0x4a
	.zero		1
	.zero		1


	//----- nvinfo : EIATTR_EXIT_INSTR_OFFSETS
	.align		4
        /*0098*/ 	.byte	0x04, 0x1c
        /*009a*/ 	.short	(.L_29 - .L_28)


	//   ....[0]....
.L_28:
        /*009c*/ 	.word	0x00000070


	//   ....[1]....
        /*00a0*/ 	.word	0x00000f10


	//----- nvinfo : EIATTR_CRS_STACK_SIZE
	.align		4
.L_29:
        /*00a4*/ 	.byte	0x04, 0x1e
        /*00a6*/ 	.short	(.L_31 - .L_30)
.L_30:
        /*00a8*/ 	.word	0x00000000


	//----- nvinfo : EIATTR_CBANK_PARAM_SIZE
	.align		4
.L_31:
        /*00ac*/ 	.byte	0x03, 0x19
        /*00ae*/ 	.short	0x003c


	//----- nvinfo : EIATTR_PARAM_CBANK
	.align		4
        /*00b0*/ 	.byte	0x04, 0x0a
        /*00b2*/ 	.short	(.L_33 - .L_32)
	.align		4
.L_32:
        /*00b4*/ 	.word	index@(.nv.constant0.black_scholes)
        /*00b8*/ 	.short	0x0380
        /*00ba*/ 	.short	0x003c


	//----- nvinfo : EIATTR_SW_WAR
	.align		4
.L_33:
        /*00bc*/ 	.byte	0x04, 0x36
        /*00be*/ 	.short	(.L_35 - .L_34)
.L_34:
        /*00c0*/ 	.word	0x00000008
.L_35:


//--------------------- .nv.callgraph             --------------------------
	.section	.nv.callgraph,"",@"SHT_CUDA_CALLGRAPH"
	.align	4
	.sectionentsize	8
	.align		4
        /*0000*/ 	.word	0x00000000
	.align		4
        /*0004*/ 	.word	0xffffffff
	.align		4
        /*0008*/ 	.word	0x00000000
	.align		4
        /*000c*/ 	.word	0xfffffffe
	.align		4
        /*0010*/ 	.word	0x00000000
	.align		4
        /*0014*/ 	.word	0xfffffffd
	.align		4
        /*0018*/ 	.word	0x00000000
	.align		4
        /*001c*/ 	.word	0xfffffffc


//--------------------- .text.black_scholes       --------------------------
	.section	.text.black_scholes,"ax",@progbits
	.align	128
        .global         black_scholes
        .type           black_scholes,@function
        .size           black_scholes,(.L_x_21 - black_scholes)
        .other          black_scholes,@"STO_CUDA_ENTRY STV_DEFAULT"
black_scholes:
.text.black_scholes:
[----:B------:R-:W-:Y:S01]  /*0000*/  LDC R1, c[0x0][0x37c] ;  /* 0x0000df00ff017b82 */ /* 0x000fe20000000800 */
[----:B------:R-:W0:Y:S07]  /*0010*/  S2R R3, SR_TID.X ;  /* 0x0000000000037919 */ /* 0x000e2e0000002100 */
[----:B------:R-:W0:Y:S01]  /*0020*/  S2UR UR4, SR_CTAID.X ;  /* 0x00000000000479c3 */ /* 0x000e220000002500 */
[----:B------:R-:W1:Y:S07]  /*0030*/  LDCU UR5, c[0x0][0x3b8] ;  /* 0x00007700ff0577ac */ /* 0x000e6e0008000800 */
[----:B------:R-:W0:Y:S02]  /*0040*/  LDC R4, c[0x0][0x360] ;  /* 0x0000d800ff047b82 */ /* 0x000e240000000800 */
[----:B0-----:R-:W-:-:S05]  /*0050*/  IMAD R4, R4, UR4, R3 ;  /* 0x0000000404047c24 */ /* 0x001fca000f8e0203 */
[----:B-1----:R-:W-:-:S13]  /*0060*/  ISETP.GE.AND P0, PT, R4, UR5, PT ;  /* 0x0000000504007c0c */ /* 0x002fda000bf06270 */
[----:B------:R-:W-:Y:S05]  /*0070*/  @P0 EXIT ;  /* 0x000000000000094d */ /* 0x000fea0003800000 */
[----:B------:R-:W0:Y:S01]  /*0080*/  LDC.64 R14, c[0x0][0x390] ;  /* 0x0000e400ff0e7b82 */ /* 0x000e220000000a00 */
[----:B------:R-:W1:Y:S07]  /*0090*/  LDCU.64 UR4, c[0x0][0x358] ;  /* 0x00006b00ff0477ac */ /* 0x000e6e0008000a00 */
[----:B------:R-:W2:Y:S08]  /*00a0*/  LDC.64 R6, c[0x0][0x3a0] ;  /* 0x0000e800ff067b82 */ /* 0x000eb00000000a00 */
[----:B------:R-:W3:Y:S08]  /*00b0*/  LDC.64 R2, c[0x0][0x380] ;  /* 0x0000e000ff027b82 */ /* 0x000ef00000000a00 */
[----:B------:R-:W4:Y:S01]  /*00c0*/  LDC.64 R8, c[0x0][0x388] ;  /* 0x0000e200ff087b82 */ /* 0x000f220000000a00 */
[----:B0-----:R-:W-:-:S06]  /*00d0*/  IMAD.WIDE R14, R4, 0x4, R14 ;  /* 0x00000004040e7825 */ /* 0x001fcc00078e020e */
[----:B-1----:R-:W4:Y:S01]  /*00e0*/  LDG.E R14, desc[UR4][R14.64] ;  /* 0x000000040e0e7981 */ /* 0x002f22000c1e1900 */
[----:B------:R-:W0:Y:S01]  /*00f0*/  LDC.64 R10, c[0x0][0x398] ;  /* 0x0000e600ff0a7b82 */ /* 0x000e220000000a00 */
[----:B--2---:R-:W-:-:S06]  /*0100*/  IMAD.WIDE R6, R4, 0x4, R6 ;  /* 0x0000000404067825 */ /* 0x004fcc00078e0206 */
[----:B------:R1:W5:Y:S01]  /*0110*/  LDG.E R6, desc[UR4][R6.64] ;  /* 0x0000000406067981 */ /* 0x000362000c1e1900 */
[----:B---3--:R-:W-:-:S05]  /*0120*/  IMAD.WIDE R2, R4, 0x4, R2 ;  /* 0x0000000404027825 */ /* 0x008fca00078e0202 */
[----:B------:R1:W5:Y:S01]  /*0130*/  LDG.E R0, desc[UR4][R2.64] ;  /* 0x0000000402007981 */ /* 0x000362000c1e1900 */
[----:B----4-:R-:W-:-:S05]  /*0140*/  IMAD.WIDE R8, R4, 0x4, R8 ;  /* 0x0000000404087825 */ /* 0x010fca00078e0208 */
[----:B------:R1:W5:Y:S01]  /*0150*/  LDG.E R5, desc[UR4][R8.64] ;  /* 0x0000000408057981 */ /* 0x000362000c1e1900 */
[----:B0-----:R-:W-:-:S05]  /*0160*/  IMAD.WIDE R10, R4, 0x4, R10 ;  /* 0x00000004040a7825 */ /* 0x001fca00078e020a */
[----:B------:R1:W5:Y:S01]  /*0170*/  LDG.E R13, desc[UR4][R10.64] ;  /* 0x000000040a0d7981 */ /* 0x000362000c1e1900 */
[----:B------:R-:W-:Y:S01]  /*0180*/  BSSY.RECONVERGENT B0, `(.L_x_0) ;  /* 0x000000c000007945 */ /* 0x000fe20003800200 */
[----:B------:R-:W-:Y:S01]  /*0190*/  IADD3 R12, PT, PT, R14, -0xd000000, RZ ;  /* 0xf30000000e0c7810 */ /* 0x000fe20007ffe0ff */
[----:B------:R1:W0:Y:S03]  /*01a0*/  MUFU.RSQ R17, R14 ;  /* 0x0000000e00117308 */ /* 0x0002260000001400 */
[----:B------:R-:W-:-:S13]  /*01b0*/  ISETP.GT.U32.AND P0, PT, R12, 0x727fffff, PT ;  /* 0x727fffff0c00780c */ /* 0x000fda0003f04070 */
[----:B-1----:R-:W-:Y:S05]  /*01c0*/  @!P0 BRA `(.L_x_1) ;  /* 0x00000000000c8947 */ /* 0x002fea0003800000 */
[----:B------:R-:W-:-:S07]  /*01d0*/  MOV R11, 0x1f0 ;  /* 0x000001f0000b7802 */ /* 0x000fce0000000f00 */
[----:B0----5:R-:W-:Y:S05]  /*01e0*/  CALL.REL.NOINC `($__internal_0_$__cuda_sm20_sqrt_rn_f32_slowpath) ;  /* 0x0000000c004c7944 */ /* 0x021fea0003c00000 */
[----:B------:R-:W-:Y:S05]  /*01f0*/  BRA `(.L_x_2) ;  /* 0x0000000000107947 */ /* 0x000fea0003800000 */
.L_x_1:
[----:B0-----:R-:W-:Y:S01]  /*0200*/  FMUL.FTZ R7, R14, R17 ;  /* 0x000000110e077220 */ /* 0x001fe20000410000 */
[----:B------:R-:W-:-:S03]  /*0210*/  FMUL.FTZ R17, R17, 0.5 ;  /* 0x3f00000011117820 */ /* 0x000fc60000410000 */
[----:B------:R-:W-:-:S04]  /*0220*/  FFMA R2, -R7, R7, R14 ;  /* 0x0000000707027223 */ /* 0x000fc8000000010e */
[----:B------:R-:W-:-:S07]  /*0230*/  FFMA R7, R2, R17, R7 ;  /* 0x0000001102077223 */ /* 0x000fce0000000007 */
.L_x_2:
[----:B------:R-:W-:Y:S05]  /*0240*/  BSYNC.RECONVERGENT B0 ;  /* 0x0000000000007941 */ /* 0x000fea0003800200 */
.L_x_0:
[----:B-----5:R-:W0:Y:S01]  /*0250*/  MUFU.RCP R2, R5 ;  /* 0x0000000500027308 */ /* 0x020e220000001000 */
[----:B------:R-:W-:Y:S07]  /*0260*/  BSSY.RECONVERGENT B0, `(.L_x_3) ;  /* 0x000000c000007945 */ /* 0x000fee0003800200 */
[----:B------:R-:W1:Y:S01]  /*0270*/  FCHK P0, R0, R5 ;  /* 0x0000000500007302 */ /* 0x000e620000000000 */
[----:B0-----:R-:W-:-:S04]  /*0280*/  FFMA R3, -R5, R2, 1 ;  /* 0x3f80000005037423 */ /* 0x001fc80000000102 */
[----:B------:R-:W-:-:S04]  /*0290*/  FFMA R3, R2, R3, R2 ;  /* 0x0000000302037223 */ /* 0x000fc80000000002 */
[----:B------:R-:W-:-:S04]  /*02a0*/  FFMA R2, R0, R3, RZ ;  /* 0x0000000300027223 */ /* 0x000fc800000000ff */
[----:B------:R-:W-:-:S04]  /*02b0*/  FFMA R8, -R5, R2, R0 ;  /* 0x0000000205087223 */ /* 0x000fc80000000100 */
[----:B------:R-:W-:Y:S01]  /*02c0*/  FFMA R2, R3, R8, R2 ;  /* 0x0000000803027223 */ /* 0x000fe20000000002 */
[----:B-1----:R-:W-:Y:S06]  /*02d0*/  @!P0 BRA `(.L_x_4) ;  /* 0x0000000000108947 */ /* 0x002fec0003800000 */
[----:B------:R-:W-:Y:S02]  /*02e0*/  MOV R2, R0 ;  /* 0x0000000000027202 */ /* 0x000fe40000000f00 */
[----:B------:R-:W-:Y:S02]  /*02f0*/  MOV R3, R5 ;  /* 0x0000000500037202 */ /* 0x000fe40000000f00 */
[----:B------:R-:W-:-:S07]  /*0300*/  MOV R8, 0x320 ;  /* 0x0000032000087802 */ /* 0x000fce0000000f00 */
[----:B------:R-:W-:Y:S05]  /*0310*/  CALL.REL.NOINC `($__internal_1_$__cuda_sm3x_div_rn_noftz_f32_slowpath) ;  /* 0x0000000c00607944 */ /* 0x000fea0003c00000 */
.L_x_4:
[----:B------:R-:W-:Y:S05]  /*0320*/  BSYNC.RECONVERGENT B0 ;  /* 0x0000000000007941 */ /* 0x000fea0003800200 */
.L_x_3:
[C---:B------:R-:W-:Y:S01]  /*0330*/  FSETP.GEU.AND P0, PT, R2.reuse, 1.175494350822287508e-38, PT ;  /* 0x008000000200780b */ /* 0x040fe20003f0e000 */
[----:B------:R-:W-:Y:S01]  /*0340*/  HFMA2 R11, -RZ, RZ, 1.5048828125, 33.21875 ;  /* 0x3e055027ff0b7431 */ /* 0x000fe200000001ff */
[----:B------:R-:W-:Y:S11]  /*0350*/  BSSY.RECONVERGENT B0, `(.L_x_5) ;  /* 0x0000028000007945 */ /* 0x000ff60003800200 */
[----:B------:R-:W-:-:S05]  /*0360*/  @!P0 FMUL R2, R2, 8388608 ;  /* 0x4b00000002028820 */ /* 0x000fca0000400000 */
[----:B------:R-:W-:-:S04]  /*0370*/  IADD3 R3, PT, PT, R2, -0x3f2aaaab, RZ ;  /* 0xc0d5555502037810 */ /* 0x000fc80007ffe0ff */
[----:B------:R-:W-:-:S04]  /*0380*/  LOP3.LUT R9, R3, 0xff800000, RZ, 0xc0, !PT ;  /* 0xff80000003097812 */ /* 0x000fc800078ec0ff */
[-C--:B------:R-:W-:Y:S02]  /*0390*/  IADD3 R3, PT, PT, R2, -R9.reuse, RZ ;  /* 0x8000000902037210 */ /* 0x080fe40007ffe0ff */
[----:B------:R-:W-:Y:S02]  /*03a0*/  I2FP.F32.S32 R8, R9 ;  /* 0x0000000900087245 */ /* 0x000fe40000201400 */
[----:B------:R-:W-:Y:S01]  /*03b0*/  MOV R9, 0x7f800000 ;  /* 0x7f80000000097802 */ /* 0x000fe20000000f00 */
[----:B------:R-:W-:-:S04]  /*03c0*/  FADD R10, R3, -1 ;  /* 0xbf800000030a7421 */ /* 0x000fc80000000000 */
[----:B------:R-:W-:-:S04]  /*03d0*/  FFMA R3, R10, -R11, 0.14084610342979431152 ;  /* 0x3e1039f60a037423 */ /* 0x000fc8000000080b */
[----:B------:R-:W-:-:S04]  /*03e0*/  FFMA R3, R10, R3, -0.12148627638816833496 ;  /* 0xbdf8cdcc0a037423 */ /* 0x000fc80000000003 */
[----:B------:R-:W-:-:S04]  /*03f0*/  FFMA R3, R10, R3, 0.13980610668659210205 ;  /* 0x3e0f29550a037423 */ /* 0x000fc80000000003 */
[----:B------:R-:W-:-:S04]  /*0400*/  FFMA R3, R10, R3, -0.16684235632419586182 ;  /* 0xbe2ad8b90a037423 */ /* 0x000fc80000000003 */
[----:B------:R-:W-:-:S04]  /*0410*/  FFMA R3, R10, R3, 0.20012299716472625732 ;  /* 0x3e4ced0b0a037423 */ /* 0x000fc80000000003 */
[----:B------:R-:W-:-:S04]  /*0420*/  FFMA R3, R10, R3, -0.24999669194221496582 ;  /* 0xbe7fff220a037423 */ /* 0x000fc80000000003 */
[----:B------:R-:W-:Y:S01]  /*0430*/  FFMA R11, R10, R3, 0.33333182334899902344 ;  /* 0x3eaaaa780a0b7423 */ /* 0x000fe20000000003 */
[----:B------:R-:W-:Y:S01]  /*0440*/  FMUL R3, R6, R7 ;  /* 0x0000000706037220 */ /* 0x000fe20000400000 */
[----:B------:R-:W-:Y:S02]  /*0450*/  FSEL R7, RZ, -23, P0 ;  /* 0xc1b80000ff077808 */ /* 0x000fe40000000000 */
[----:B------:R-:W-:Y:S01]  /*0460*/  FFMA R11, R10, R11, -0.5 ;  /* 0xbf0000000a0b7423 */ /* 0x000fe2000000000b */
[----:B------:R-:W-:Y:S01]  /*0470*/  ISETP.GT.U32.AND P0, PT, R2, 0x7f7fffff, PT ;  /* 0x7f7fffff0200780c */ /* 0x000fe20003f04070 */
[----:B------:R-:W0:Y:S01]  /*0480*/  MUFU.RCP R12, R3 ;  /* 0x00000003000c7308 */ /* 0x000e220000001000 */
[----:B------:R-:W-:Y:S01]  /*0490*/  FFMA R7, R8, 1.1920928955078125e-07, R7 ;  /* 0x3400000008077823 */ /* 0x000fe20000000007 */
[----:B------:R-:W-:-:S04]  /*04a0*/  FMUL R11, R10, R11 ;  /* 0x0000000b0a0b7220 */ /* 0x000fc80000400000 */
[----:B------:R-:W-:-:S04]  /*04b0*/  FFMA R10, R10, R11, R10 ;  /* 0x0000000b0a0a7223 */ /* 0x000fc8000000000a */
[----:B------:R-:W-:Y:S02]  /*04c0*/  FFMA R7, R7, 0.69314718246459960938, R10 ;  /* 0x3f31721807077823 */ /* 0x000fe4000000000a */
[C---:B------:R-:W-:Y:S01]  /*04d0*/  @P0 FFMA R7, R2.reuse, R9, +INF ;  /* 0x7f80000002070423 */ /* 0x040fe20000000009 */
[----:B------:R-:W-:Y:S01]  /*04e0*/  FSETP.NEU.AND P0, PT, R2, RZ, PT ;  /* 0x000000ff0200720b */ /* 0x000fe20003f0d000 */
[----:B------:R-:W-:-:S03]  /*04f0*/  FMUL R2, R6, 0.5 ;  /* 0x3f00000006027820 */ /* 0x000fc60000400000 */
[----:B------:R-:W-:Y:S01]  /*0500*/  FSEL R7, R7, -INF , P0 ;  /* 0xff80000007077808 */ /* 0x000fe20000000000 */
[----:B------:R-:W-:Y:S01]  /*0510*/  FFMA R2, R6, R2, R13 ;  /* 0x0000000206027223 */ /* 0x000fe2000000000d */
[----:B0-----:R-:W-:-:S03]  /*0520*/  FFMA R9, -R3, R12, 1 ;  /* 0x3f80000003097423 */ /* 0x001fc6000000010c */
[----:B------:R-:W-:Y:S01]  /*0530*/  FFMA R2, R14, R2, R7 ;  /* 0x000000020e027223 */ /* 0x000fe20000000007 */
[----:B------:R-:W-:-:S03]  /*0540*/  FFMA R9, R12, R9, R12 ;  /* 0x000000090c097223 */ /* 0x000fc6000000000c */
[----:B------:R-:W0:Y:S01]  /*0550*/  FCHK P0, R2, R3 ;  /* 0x0000000302007302 */ /* 0x000e220000000000 */
[----:B------:R-:W-:-:S04]  /*0560*/  FFMA R6, R2, R9, RZ ;  /* 0x0000000902067223 */ /* 0x000fc800000000ff */
[----:B------:R-:W-:-:S04]  /*0570*/  FFMA R7, -R3, R6, R2 ;  /* 0x0000000603077223 */ /* 0x000fc80000000102 */
[----:B------:R-:W-:Y:S01]  /*0580*/  FFMA R6, R9, R7, R6 ;  /* 0x0000000709067223 */ /* 0x000fe20000000006 */
[----:B0-----:R-:W-:Y:S06]  /*0590*/  @!P0 BRA `(.L_x_6) ;  /* 0x00000000000c8947 */ /* 0x001fec0003800000 */
[----:B------:R-:W-:-:S07]  /*05a0*/  MOV R8, 0x5c0 ;  /* 0x000005c000087802 */ /* 0x000fce0000000f00 */
[----:B------:R-:W-:Y:S05]  /*05b0*/  CALL.REL.NOINC `($__internal_1_$__cuda_sm3x_div_rn_noftz_f32_slowpath) ;  /* 0x0000000800b87944 */ /* 0x000fea0003c00000 */
[----:B------:R-:W-:-:S07]  /*05c0*/  MOV R6, R2 ;  /* 0x0000000200067202 */ /* 0x000fce0000000f00 */
.L_x_6:
[----:B------:R-:W-:Y:S05]  /*05d0*/  BSYNC.RECONVERGENT B0 ;  /* 0x0000000000007941 */ /* 0x000fea0003800200 */
.L_x_5:
[----:B------:R-:W-:Y:S01]  /*05e0*/  HFMA2 R9, -RZ, RZ, 2.703125, 0 ;  /* 0x41680000ff097431 */ /* 0x000fe200000001ff */
[----:B------:R-:W-:Y:S01]  /*05f0*/  FSETP.GT.AND P0, PT, |R6|, 14.5, PT ;  /* 0x416800000600780b */ /* 0x000fe20003f04200 */
[--C-:B------:R-:W-:Y:S01]  /*0600*/  FADD R3, -R3, R6.reuse ;  /* 0x0000000603037221 */ /* 0x100fe20000000100 */
[----:B------:R-:W-:Y:S01]  /*0610*/  FMUL R14, R14, -R13 ;  /* 0x8000000d0e0e7220 */ /* 0x000fe20000400000 */
[----:B------:R-:W-:Y:S01]  /*0620*/  HFMA2 R23, -RZ, RZ, 3.7421875, 0 ;  /* 0x437c0000ff177431 */ /* 0x000fe200000001ff */
[----:B------:R-:W-:Y:S01]  /*0630*/  MOV R21, 0x3bbb989d ;  /* 0x3bbb989d00157802 */ /* 0x000fe20000000f00 */
[----:B------:R-:W-:Y:S01]  /*0640*/  HFMA2 R26, -RZ, RZ, 0.80126953125, -0.00891876220703125 ;  /* 0x3a69a091ff1a7431 */ /* 0x000fe200000001ff */
[----:B------:R-:W-:-:S03]  /*0650*/  LOP3.LUT R7, R9, 0x80000000, R6, 0xb8, !PT ;  /* 0x8000000009077812 */ /* 0x000fc600078eb806 */
[----:B------:R-:W-:Y:S01]  /*0660*/  FFMA.SAT R10, R14, R21, 0.5 ;  /* 0x3f0000000e0a7423 */ /* 0x000fe20000002015 */
[----:B------:R-:W-:Y:S02]  /*0670*/  LOP3.LUT R16, R9, 0x80000000, R3, 0xb8, !PT ;  /* 0x8000000009107812 */ /* 0x000fe400078eb803 */
[----:B------:R-:W-:Y:S01]  /*0680*/  FSEL R18, R7, R6, P0 ;  /* 0x0000000607127208 */ /* 0x000fe20000000000 */
[----:B------:R-:W-:Y:S01]  /*0690*/  FFMA.RM R10, R10, R23, 12582913 ;  /* 0x4b4000010a0a7423 */ /* 0x000fe20000004017 */
[----:B------:R-:W-:Y:S02]  /*06a0*/  FSETP.GT.AND P0, PT, |R3|, 14.5, PT ;  /* 0x416800000300780b */ /* 0x000fe40003f04200 */
[C---:B------:R-:W-:Y:S01]  /*06b0*/  FSETP.GEU.AND P1, PT, R18.reuse, -1, PT ;  /* 0xbf8000001200780b */ /* 0x040fe20003f2e000 */
[----:B------:R-:W-:Y:S01]  /*06c0*/  FMUL R11, R18, -0.70710676908493041992 ;  /* 0xbf3504f3120b7820 */ /* 0x000fe20000400000 */
[----:B------:R-:W-:-:S03]  /*06d0*/  FSEL R16, R16, R3, P0 ;  /* 0x0000000310107208 */ /* 0x000fc60000000000 */
[----:B------:R-:W-:Y:S01]  /*06e0*/  FFMA R3, R18, -0.70710676908493041992, -R11 ;  /* 0xbf3504f312037823 */ /* 0x000fe2000000080b */
[C---:B------:R-:W-:Y:S01]  /*06f0*/  FSETP.GEU.AND P0, PT, R16.reuse, -1, PT ;  /* 0xbf8000001000780b */ /* 0x040fe20003f0e000 */
[----:B------:R-:W-:Y:S02]  /*0700*/  FMUL R7, R16, -0.70710676908493041992 ;  /* 0xbf3504f310077820 */ /* 0x000fe40000400000 */
[----:B------:R-:W-:Y:S02]  /*0710*/  FFMA R8, R18, -1.2101617485882343317e-08, R3 ;  /* 0xb24fe77a12087823 */ /* 0x000fe40000000003 */
[C---:B------:R-:W-:Y:S02]  /*0720*/  FFMA R3, R16.reuse, -0.70710676908493041992, -R7 ;  /* 0xbf3504f310037823 */ /* 0x040fe40000000807 */
[----:B------:R-:W-:Y:S02]  /*0730*/  FADD R2, R11, R8 ;  /* 0x000000080b027221 */ /* 0x000fe40000000000 */
[----:B------:R-:W-:-:S02]  /*0740*/  FFMA R6, R16, -1.2101617485882343317e-08, R3 ;  /* 0xb24fe77a10067823 */ /* 0x000fc40000000003 */
[C---:B------:R-:W-:Y:S01]  /*0750*/  FADD R17, |R2|.reuse, 4 ;  /* 0x4080000002117421 */ /* 0x040fe20000000200 */
[C---:B------:R-:W-:Y:S01]  /*0760*/  FADD R20, |R2|.reuse, -4 ;  /* 0xc080000002147421 */ /* 0x040fe20000000200 */
[----:B------:R-:W-:Y:S01]  /*0770*/  FADD R3, R7, R6 ;  /* 0x0000000607037221 */ /* 0x000fe20000000000 */
[C---:B------:R-:W-:Y:S01]  /*0780*/  FMUL R9, R2.reuse, -R2 ;  /* 0x8000000202097220 */ /* 0x040fe20000400000 */
[----:B------:R-:W-:Y:S02]  /*0790*/  FSETP.GEU.AND P4, PT, R2, RZ, PT ;  /* 0x000000ff0200720b */ /* 0x000fe40003f8e000 */
[----:B------:R-:W0:Y:S01]  /*07a0*/  MUFU.RCP R17, R17 ;  /* 0x0000001100117308 */ /* 0x000e220000001000 */
[----:B------:R-:W-:Y:S01]  /*07b0*/  FADD R15, |R3|, 4 ;  /* 0x40800000030f7421 */ /* 0x000fe20000000200 */
[----:B------:R-:W-:Y:S01]  /*07c0*/  FMUL R13, R9, 1.4426950216293334961 ;  /* 0x3fb8aa3b090d7820 */ /* 0x000fe20000400000 */
[C---:B------:R-:W-:Y:S01]  /*07d0*/  FADD R22, |R3|.reuse, -4 ;  /* 0xc080000003167421 */ /* 0x040fe20000000200 */
[C---:B------:R-:W-:Y:S01]  /*07e0*/  FMUL R12, R3.reuse, -R3 ;  /* 0x80000003030c7220 */ /* 0x040fe20000400000 */
[----:B------:R-:W-:Y:S01]  /*07f0*/  FSETP.GEU.AND P5, PT, R3, RZ, PT ;  /* 0x000000ff0300720b */ /* 0x000fe20003fae000 */
[----:B------:R-:W-:Y:S01]  /*0800*/  @!P0 FADD R7, R7, -R3 ;  /* 0x8000000307078221 */ /* 0x000fe20000000000 */
[----:B------:R-:W-:Y:S01]  /*0810*/  FSETP.GT.AND P3, PT, |R3|, 10.05500030517578125, PT ;  /* 0x4120e1480300780b */ /* 0x000fe20003f64200 */
[----:B------:R-:W1:Y:S01]  /*0820*/  MUFU.RCP R15, R15 ;  /* 0x0000000f000f7308 */ /* 0x000e620000001000 */
[----:B------:R-:W-:Y:S01]  /*0830*/  FMUL R23, R12, 1.4426950216293334961 ;  /* 0x3fb8aa3b0c177820 */ /* 0x000fe20000400000 */
[----:B------:R-:W-:-:S06]  /*0840*/  @!P0 FADD R6, R6, R7 ;  /* 0x0000000706068221 */ /* 0x000fcc0000000000 */
[----:B------:R-:W2:Y:S01]  /*0850*/  FRND.TRUNC R13, R13 ;  /* 0x0000000d000d7307 */ /* 0x000ea2000020d000 */
[----:B0-----:R-:W-:-:S04]  /*0860*/  FMUL R20, R20, R17 ;  /* 0x0000001114147220 */ /* 0x001fc80000400000 */
[----:B------:R-:W-:-:S03]  /*0870*/  FADD R19, R20, 1 ;  /* 0x3f80000014137421 */ /* 0x000fc60000000000 */
[----:B------:R0:W3:Y:S01]  /*0880*/  FRND.TRUNC R18, R23 ;  /* 0x0000001700127307 */ /* 0x0000e2000020d000 */
[----:B-1----:R-:W-:Y:S01]  /*0890*/  FMUL R22, R22, R15 ;  /* 0x0000000f16167220 */ /* 0x002fe20000400000 */
[----:B------:R-:W-:-:S03]  /*08a0*/  FFMA R19, R19, -4, |R2| ;  /* 0xc080000013137823 */ /* 0x000fc60000000402 */
[----:B------:R-:W-:Y:S01]  /*08b0*/  FADD R24, R22, 1 ;  /* 0x3f80000016187421 */ /* 0x000fe20000000000 */
[----:B------:R-:W-:Y:S01]  /*08c0*/  FFMA R19, |R2|, -R20, R19 ;  /* 0x8000001402137223 */ /* 0x000fe20000000213 */
[----:B--2---:R-:W-:Y:S02]  /*08d0*/  FSETP.GT.AND P2, PT, |R13|, 126, PT ;  /* 0x42fc00000d00780b */ /* 0x004fe40003f44200 */
[----:B------:R-:W-:Y:S01]  /*08e0*/  FFMA R24, R24, -4, |R3| ;  /* 0xc080000018187823 */ /* 0x000fe20000000403 */
[----:B------:R-:W-:Y:S01]  /*08f0*/  FFMA R17, R17, R19, R20 ;  /* 0x0000001311117223 */ /* 0x000fe20000000014 */
[----:B------:R-:W-:Y:S01]  /*0900*/  MOV R19, 0x42fc0000 ;  /* 0x42fc000000137802 */ /* 0x000fe20000000f00 */
[----:B0-----:R-:W-:Y:S01]  /*0910*/  FADD R23, R10, -12583039 ;  /* 0xcb40007f0a177421 */ /* 0x001fe20000000000 */
[----:B------:R-:W-:Y:S01]  /*0920*/  FFMA R21, |R3|, -R22, R24 ;  /* 0x8000001603157223 */ /* 0x000fe20000000218 */
[----:B------:R-:W-:Y:S02]  /*0930*/  MOV R20, 0x40000000 ;  /* 0x4000000000147802 */ /* 0x000fe40000000f00 */
[----:B------:R-:W-:Y:S01]  /*0940*/  LOP3.LUT R24, R19, 0x80000000, R13, 0xb8, !PT ;  /* 0x8000000013187812 */ /* 0x000fe200078eb80d */
[----:B------:R-:W-:Y:S01]  /*0950*/  FFMA R15, R15, R21, R22 ;  /* 0x000000150f0f7223 */ /* 0x000fe20000000016 */
[-C--:B------:R-:W-:Y:S01]  /*0960*/  FFMA R22, R17, R26.reuse, 0.0070457882247865200043 ;  /* 0x3be6e05b11167423 */ /* 0x080fe2000000001a */
[----:B---3--:R-:W-:Y:S01]  /*0970*/  LOP3.LUT R19, R19, 0x80000000, R18, 0xb8, !PT ;  /* 0x8000000013137812 */ /* 0x008fe200078eb812 */
[----:B------:R-:W-:Y:S01]  /*0980*/  FFMA R23, R14, 1.4426950216293334961, -R23 ;  /* 0x3fb8aa3b0e177823 */ /* 0x000fe20000000817 */
[----:B------:R-:W-:Y:S01]  /*0990*/  FSEL R16, R24, R13, P2 ;  /* 0x0000000d18107208 */ /* 0x000fe20001000000 */
[----:B------:R-:W-:Y:S01]  /*09a0*/  FFMA R24, R15, R26, 0.0070457882247865200043 ;  /* 0x3be6e05b0f187423 */ /* 0x000fe2000000001a */
[----:B------:R-:W-:Y:S01]  /*09b0*/  FFMA R22, R17, R22, -0.015866896137595176697 ;  /* 0xbc81fb4b11167423 */ /* 0x000fe20000000016 */
[----:B------:R-:W-:Y:S01]  /*09c0*/  FSETP.GT.AND P2, PT, |R18|, 126, PT ;  /* 0x42fc00001200780b */ /* 0x000fe20003f44200 */
[----:B------:R-:W-:Y:S01]  /*09d0*/  FFMA R13, |R2|, R20, 1 ;  /* 0x3f800000020d7423 */ /* 0x000fe20000000214 */
[----:B------:R-:W-:Y:S01]  /*09e0*/  FFMA R24, R15, R24, -0.015866896137595176697 ;  /* 0xbc81fb4b0f187423 */ /* 0x000fe20000000018 */
[----:B------:R-:W-:Y:S01]  /*09f0*/  FFMA R22, R17, R22, 0.036429625004529953003 ;  /* 0x3d15373b11167423 */ /* 0x000fe20000000016 */
[----:B------:R-:W-:Y:S01]  /*0a00*/  FSEL R19, R19, R18, P2 ;  /* 0x0000001213137208 */ /* 0x000fe20001000000 */
[----:B------:R-:W-:Y:S01]  /*0a10*/  FFMA R18, |R3|, R20, 1 ;  /* 0x3f80000003127423 */ /* 0x000fe20000000214 */
[----:B------:R-:W-:Y:S01]  /*0a20*/  FFMA R24, R15, R24, 0.036429625004529953003 ;  /* 0x3d15373b0f187423 */ /* 0x000fe20000000018 */
[----:B------:R-:W-:Y:S01]  /*0a30*/  FFMA R22, R17, R22, -0.066643431782722473145 ;  /* 0xbd887c5a11167423 */ /* 0x000fe20000000016 */
[C---:B------:R-:W-:Y:S01]  /*0a40*/  FFMA R21, R16.reuse, -0.69314718246459960938, R9 ;  /* 0xbf31721810157823 */ /* 0x040fe20000000009 */
[----:B------:R-:W0:Y:S01]  /*0a50*/  MUFU.RCP R13, R13 ;  /* 0x0000000d000d7308 */ /* 0x000e220000001000 */
[----:B------:R-:W-:Y:S01]  /*0a60*/  FFMA R24, R15, R24, -0.066643431782722473145 ;  /* 0xbd887c5a0f187423 */ /* 0x000fe20000000018 */
[----:B------:R-:W-:Y:S01]  /*0a70*/  FFMA R22, R17, R22, 0.093814529478549957275 ;  /* 0x3dc021d511167423 */ /* 0x000fe20000000016 */
[----:B------:R-:W-:Y:S01]  /*0a80*/  FFMA R26, R19, -0.69314718246459960938, R12 ;  /* 0xbf317218131a7823 */ /* 0x000fe2000000000c */
[----:B------:R-:W-:Y:S01]  /*0a90*/  FFMA R21, R16, 1.9046542121259335545e-09, R21 ;  /* 0x3102e30810157823 */ /* 0x000fe20000000015 */
[----:B------:R-:W-:Y:S01]  /*0aa0*/  FFMA R24, R15, R24, 0.093814529478549957275 ;  /* 0x3dc021d50f187423 */ /* 0x000fe20000000018 */
[----:B------:R-:W-:Y:S01]  /*0ab0*/  FFMA R22, R17, R22, -0.10099056363105773926 ;  /* 0xbdced42411167423 */ /* 0x000fe20000000016 */
[----:B------:R-:W-:Y:S01]  /*0ac0*/  FFMA R26, R19, 1.9046542121259335545e-09, R26 ;  /* 0x3102e308131a7823 */ /* 0x000fe2000000001a */
[----:B------:R-:W1:Y:S01]  /*0ad0*/  MUFU.RCP R18, R18 ;  /* 0x0000001200127308 */ /* 0x000e620000001000 */
[----:B------:R-:W-:Y:S01]  /*0ae0*/  FFMA R24, R15, R24, -0.10099056363105773926 ;  /* 0xbdced4240f187423 */ /* 0x000fe20000000018 */
[----:B------:R-:W-:Y:S01]  /*0af0*/  FFMA R22, R17, R22, 0.06809400022029876709 ;  /* 0x3d8b74de11167423 */ /* 0x000fe20000000016 */
[----:B------:R-:W-:Y:S01]  /*0b00*/  FMUL R20, R21, 1.4426950216293334961 ;  /* 0x3fb8aa3b15147820 */ /* 0x000fe20000400000 */
[----:B------:R-:W-:Y:S01]  /*0b10*/  FMUL R21, R26, 1.4426950216293334961 ;  /* 0x3fb8aa3b1a157820 */ /* 0x000fe20000400000 */
[----:B------:R-:W-:Y:S01]  /*0b20*/  FFMA R24, R15, R24, 0.06809400022029876709 ;  /* 0x3d8b74de0f187423 */ /* 0x000fe20000000018 */
[----:B------:R-:W-:Y:S01]  /*0b30*/  FFMA R22, R17, R22, 0.015377387404441833496 ;  /* 0x3c7bf17011167423 */ /* 0x000fe20000000016 */
[----:B------:R-:W-:Y:S01]  /*0b40*/  FFMA R14, R14, 1.925963033500011079e-08, R23 ;  /* 0x32a570600e0e7823 */ /* 0x000fe20000000017 */
[----:B------:R-:W-:Y:S01]  /*0b50*/  FADD R23, R16, 12583039 ;  /* 0x4b40007f10177421 */ /* 0x000fe20000000000 */
[----:B------:R-:W-:Y:S01]  /*0b60*/  FFMA R24, R15, R24, 0.015377387404441833496 ;  /* 0x3c7bf1700f187423 */ /* 0x000fe20000000018 */
[----:B------:R-:W-:Y:S01]  /*0b70*/  FFMA R22, R17, R22, -0.1396210789680480957 ;  /* 0xbe0ef8d411167423 */ /* 0x000fe20000000016 */
[----:B------:R-:W2:Y:S01]  /*0b80*/  MUFU.EX2 R20, R20 ;  /* 0x0000001400147308 */ /* 0x000ea20000000800 */
[----:B------:R-:W-:Y:S01]  /*0b90*/  FFMA R9, -|R2|, |R2|, -R9 ;  /* 0x4000000202097223 */ /* 0x000fe20000000b09 */
[----:B------:R-:W-:Y:S01]  /*0ba0*/  FFMA R24, R15, R24, -0.1396210789680480957 ;  /* 0xbe0ef8d40f187423 */ /* 0x000fe20000000018 */
[----:B------:R-:W-:Y:S01]  /*0bb0*/  FFMA R17, R17, R22, 1.232995152473449707 ;  /* 0x3f9dd2c911117423 */ /* 0x000fe20000000016 */
[----:B------:R-:W-:Y:S01]  /*0bc0*/  SHF.L.U32 R23, R23, 0x17, RZ ;  /* 0x0000001717177819 */ /* 0x000fe200000006ff */
[----:B------:R-:W-:Y:S01]  /*0bd0*/  FFMA R12, -|R3|, |R3|, -R12 ;  /* 0x40000003030c7223 */ /* 0x000fe20000000b0c */
[----:B------:R-:W-:Y:S01]  /*0be0*/  FFMA R22, R15, R24, 1.232995152473449707 ;  /* 0x3f9dd2c90f167423 */ /* 0x000fe20000000018 */
[----:B------:R-:W-:Y:S01]  /*0bf0*/  FADD R15, R19, 12583039 ;  /* 0x4b40007f130f7421 */ /* 0x000fe20000000000 */
[----:B------:R-:W3:Y:S01]  /*0c00*/  MUFU.EX2 R21, R21 ;  /* 0x0000001500157308 */ /* 0x000ee20000000800 */
[----:B0-----:R-:W-:Y:S01]  /*0c10*/  FMUL R16, R17, R13 ;  /* 0x0000000d11107220 */ /* 0x001fe20000400000 */
[----:B------:R-:W-:Y:S01]  /*0c20*/  @!P1 FADD R19, R11, -R2 ;  /* 0x800000020b139221 */ /* 0x000fe20000000000 */
[----:B-1----:R-:W-:Y:S01]  /*0c30*/  FMUL R11, R22, R18 ;  /* 0x00000012160b7220 */ /* 0x002fe20000400000 */
[----:B------:R-:W-:Y:S01]  /*0c40*/  SHF.L.U32 R24, R15, 0x17, RZ ;  /* 0x000000170f187819 */ /* 0x000fe200000006ff */
[----:B------:R-:W-:Y:S01]  /*0c50*/  FMUL R15, R16, -2 ;  /* 0xc0000000100f7820 */ /* 0x000fe20000400000 */
[----:B------:R-:W-:Y:S01]  /*0c60*/  @!P1 FADD R8, R8, R19 ;  /* 0x0000001308089221 */ /* 0x000fe20000000000 */
[----:B------:R-:W-:Y:S01]  /*0c70*/  FMUL R19, R11, -2 ;  /* 0xc00000000b137820 */ /* 0x000fe20000400000 */
[C---:B------:R-:W-:Y:S01]  /*0c80*/  FSETP.GT.AND P2, PT, |R2|.reuse, 10.05500030517578125, PT ;  /* 0x4120e1480200780b */ /* 0x040fe20003f44200 */
[C---:B------:R-:W-:Y:S01]  /*0c90*/  FFMA R15, |R2|.reuse, R15, R17 ;  /* 0x0000000f020f7223 */ /* 0x040fe20000000211 */
[----:B--2---:R-:W-:Y:S01]  /*0ca0*/  FMUL R20, R23, R20 ;  /* 0x0000001417147220 */ /* 0x004fe20000400000 */
[----:B------:R-:W-:Y:S01]  /*0cb0*/  FFMA R22, |R3|, R19, R22 ;  /* 0x0000001303167223 */ /* 0x000fe20000000216 */
[----:B------:R-:W-:Y:S01]  /*0cc0*/  @!P1 FMUL R2, R2, -2 ;  /* 0xc000000002029820 */ /* 0x000fe20000400000 */
[----:B------:R-:W-:Y:S01]  /*0cd0*/  FADD R15, -R16, R15 ;  /* 0x0000000f100f7221 */ /* 0x000fe20000000100 */
[----:B------:R-:W-:Y:S01]  /*0ce0*/  FFMA R20, R20, R9, R20 ;  /* 0x0000000914147223 */ /* 0x000fe20000000014 */
[----:B------:R-:W-:Y:S01]  /*0cf0*/  FADD R22, -R11, R22 ;  /* 0x000000160b167221 */ /* 0x000fe20000000100 */
[----:B------:R-:W0:Y:S01]  /*0d00*/  MUFU.EX2 R9, R14 ;  /* 0x0000000e00097308 */ /* 0x000e220000000800 */
[----:B---3--:R-:W-:Y:S01]  /*0d10*/  FMUL R21, R24, R21 ;  /* 0x0000001518157220 */ /* 0x008fe20000400000 */
[----:B------:R-:W-:Y:S01]  /*0d20*/  FFMA R15, R13, R15, R16 ;  /* 0x0000000f0d0f7223 */ /* 0x000fe20000000010 */
[----:B------:R-:W-:Y:S01]  /*0d30*/  FFMA R22, R18, R22, R11 ;  /* 0x0000001612167223 */ /* 0x000fe2000000000b */
[----:B------:R-:W1:Y:S01]  /*0d40*/  LDC.64 R16, c[0x0][0x3b0] ;  /* 0x0000ec00ff107b82 */ /* 0x000e620000000a00 */
[----:B------:R-:W-:Y:S01]  /*0d50*/  FFMA R21, R21, R12, R21 ;  /* 0x0000000c15157223 */ /* 0x000fe20000000015 */
[----:B------:R-:W-:Y:S01]  /*0d60*/  FMUL R15, R15, R20 ;  /* 0x000000140f0f7220 */ /* 0x000fe20000400000 */
[----:B------:R-:W-:Y:S01]  /*0d70*/  @!P0 FMUL R18, R3, -2 ;  /* 0xc000000003128820 */ /* 0x000fe20000400000 */
[----:B------:R-:W-:Y:S01]  /*0d80*/  SHF.L.U32 R10, R10, 0x17, RZ ;  /* 0x000000170a0a7819 */ /* 0x000fe200000006ff */
[----:B------:R-:W-:-:S02]  /*0d90*/  FMUL R21, R22, R21 ;  /* 0x0000001516157220 */ /* 0x000fc40000400000 */
[----:B------:R-:W-:Y:S01]  /*0da0*/  FSEL R15, R15, RZ, !P2 ;  /* 0x000000ff0f0f7208 */ /* 0x000fe20005000000 */
[----:B------:R-:W2:Y:S02]  /*0db0*/  LDC.64 R12, c[0x0][0x3a8] ;  /* 0x0000ea00ff0c7b82 */ /* 0x000ea40000000a00 */
[----:B------:R-:W-:Y:S02]  /*0dc0*/  FSEL R21, R21, RZ, !P3 ;  /* 0x000000ff15157208 */ /* 0x000fe40005800000 */
[----:B------:R-:W-:Y:S01]  /*0dd0*/  @!P4 FADD R15, -R15, 2 ;  /* 0x400000000f0fc421 */ /* 0x000fe20000000100 */
[----:B0-----:R-:W-:Y:S02]  /*0de0*/  FMUL R10, R10, R9 ;  /* 0x000000090a0a7220 */ /* 0x001fe40000400000 */
[----:B------:R-:W-:Y:S01]  /*0df0*/  @!P5 FADD R21, -R21, 2 ;  /* 0x400000001515d421 */ /* 0x000fe20000000100 */
[----:B------:R-:W-:Y:S01]  /*0e00*/  @!P1 FMUL R2, R15, R2 ;  /* 0x000000020f029220 */ /* 0x000fe20000400000 */
[----:B------:R-:W-:-:S02]  /*0e10*/  FMUL R10, R5, R10 ;  /* 0x0000000a050a7220 */ /* 0x000fc40000400000 */
[----:B------:R-:W-:Y:S01]  /*0e20*/  @!P0 FMUL R18, R21, R18 ;  /* 0x0000001215128220 */ /* 0x000fe20000400000 */
[----:B------:R-:W-:-:S03]  /*0e30*/  @!P1 FFMA R15, R8, R2, R15 ;  /* 0x00000002080f9223 */ /* 0x000fc6000000000f */
[----:B------:R-:W-:Y:S01]  /*0e40*/  @!P0 FFMA R21, R6, R18, R21 ;  /* 0x0000001206158223 */ /* 0x000fe20000000015 */
[----:B------:R-:W-:Y:S01]  /*0e50*/  FMUL R15, R15, 0.5 ;  /* 0x3f0000000f0f7820 */ /* 0x000fe20000400000 */
[----:B-1----:R-:W-:-:S04]  /*0e60*/  IMAD.WIDE R16, R4, 0x4, R16 ;  /* 0x0000000404107825 */ /* 0x002fc800078e0210 */
[----:B------:R-:W-:Y:S01]  /*0e70*/  FMUL R21, R21, 0.5 ;  /* 0x3f00000015157820 */ /* 0x000fe20000400000 */
[----:B------:R-:W-:-:S03]  /*0e80*/  FADD R5, -R15, 1 ;  /* 0x3f8000000f057421 */ /* 0x000fc60000000100 */
[C---:B------:R-:W-:Y:S01]  /*0e90*/  FMUL R3, R21.reuse, R10 ;  /* 0x0000000a15037220 */ /* 0x040fe20000400000 */
[----:B------:R-:W-:Y:S01]  /*0ea0*/  FADD R21, -R21, 1 ;  /* 0x3f80000015157421 */ /* 0x000fe20000000100 */
[----:B------:R-:W-:Y:S01]  /*0eb0*/  FMUL R5, R0, R5 ;  /* 0x0000000500057220 */ /* 0x000fe20000400000 */
[----:B--2---:R-:W-:-:S04]  /*0ec0*/  IMAD.WIDE R12, R4, 0x4, R12 ;  /* 0x00000004040c7825 */ /* 0x004fc800078e020c */
[----:B------:R-:W-:Y:S01]  /*0ed0*/  FFMA R3, R0, R15, -R3 ;  /* 0x0000000f00037223 */ /* 0x000fe20000000803 */
[----:B------:R-:W-:-:S04]  /*0ee0*/  FFMA R5, R10, R21, -R5 ;  /* 0x000000150a057223 */ /* 0x000fc80000000805 */
[----:B------:R-:W-:Y:S04]  /*0ef0*/  STG.E desc[UR4][R12.64], R3 ;  /* 0x000000030c007986 */ /* 0x000fe8000c101904 */
[----:B------:R-:W-:Y:S01]  /*0f00*/  STG.E desc[UR4][R16.64], R5 ;  /* 0x0000000510007986 */ /* 0x000fe2000c101904 */
[----:B------:R-:W-:Y:S05]  /*0f10*/  EXIT ;  /* 0x000000000000794d */ /* 0x000fea0003800000 */
        .weak           $__internal_0_$__cuda_sm20_sqrt_rn_f32_slowpath
        .type           $__internal_0_$__cuda_sm20_sqrt_rn_f32_slowpath,@function
        .size           $__internal_0_$__cuda_sm20_sqrt_rn_f32_slowpath,($__internal_1_$__cuda_sm3x_div_rn_noftz_f32_slowpath - $__internal_0_$__cuda_sm20_sqrt_rn_f32_slowpath)
$__internal_0_$__cuda_sm20_sqrt_rn_f32_slowpath:
[----:B------:R-:W-:-:S13]  /*0f20*/  LOP3.LUT P0, RZ, R14, 0x7fffffff, RZ, 0xc0, !PT ;  /* 0x7fffffff0eff7812 */ /* 0x000fda000780c0ff */
[----:B------:R-:W-:Y:S01]  /*0f30*/  @!P0 MOV R3, R14 ;  /* 0x0000000e00038202 */ /* 0x000fe20000000f00 */
[----:B------:R-:W-:Y:S06]  /*0f40*/  @!P0 BRA `(.L_x_7) ;  /* 0x0000000000448947 */ /* 0x000fec0003800000 */
[----:B------:R-:W-:Y:S02]  /*0f50*/  FSETP.GEU.FTZ.AND P0, PT, R14, RZ, PT ;  /* 0x000000ff0e00720b */ /* 0x000fe40003f1e000 */
[----:B------:R-:W-:-:S11]  /*0f60*/  MOV R2, R14 ;  /* 0x0000000e00027202 */ /* 0x000fd60000000f00 */
[----:B------:R-:W-:Y:S01]  /*0f70*/  @!P0 MOV R3, 0x7fffffff ;  /* 0x7fffffff00038802 */ /* 0x000fe20000000f00 */
[----:B------:R-:W-:Y:S06]  /*0f80*/  @!P0 BRA `(.L_x_7) ;  /* 0x0000000000348947 */ /* 0x000fec0003800000 */
[----:B------:R-:W-:-:S13]  /*0f90*/  FSETP.GTU.FTZ.AND P0, PT, |R2|, +INF , PT ;  /* 0x7f8000000200780b */ /* 0x000fda0003f1c200 */
[----:B------:R-:W-:Y:S01]  /*0fa0*/  @P0 FADD.FTZ R3, R2, 1 ;  /* 0x3f80000002030421 */ /* 0x000fe20000010000 */
[----:B------:R-:W-:Y:S06]  /*0fb0*/  @P0 BRA `(.L_x_7) ;  /* 0x0000000000280947 */ /* 0x000fec0003800000 */
[----:B------:R-:W-:-:S13]  /*0fc0*/  FSETP.NEU.FTZ.AND P0, PT, |R2|, +INF , PT ;  /* 0x7f8000000200780b */ /* 0x000fda0003f1d200 */
[----:B------:R-:W-:-:S04]  /*0fd0*/  @P0 FFMA R7, R2, 1.84467440737095516160e+19, RZ ;  /* 0x5f80000002070823 */ /* 0x000fc800000000ff */
[----:B------:R-:W0:Y:S02]  /*0fe0*/  @P0 MUFU.RSQ R8, R7 ;  /* 0x0000000700080308 */ /* 0x000e240000001400 */
[----:B0-----:R-:W-:Y:S01]  /*0ff0*/  @P0 FMUL.FTZ R10, R7, R8 ;  /* 0x00000008070a0220 */ /* 0x001fe20000410000 */
[----:B------:R-:W-:-:S03]  /*1000*/  @P0 FMUL.FTZ R8, R8, 0.5 ;  /* 0x3f00000008080820 */ /* 0x000fc60000410000 */
[----:B------:R-:W-:-:S04]  /*1010*/  @P0 FADD.FTZ R3, -R10, -RZ ;  /* 0x800000ff0a030221 */ /* 0x000fc80000010100 */
[----:B------:R-:W-:Y:S01]  /*1020*/  @P0 FFMA R9, R10, R3, R7 ;  /* 0x000000030a090223 */ /* 0x000fe20000000007 */
[----:B------:R-:W-:-:S03]  /*1030*/  @!P0 MOV R3, R2 ;  /* 0x0000000200038202 */ /* 0x000fc60000000f00 */
[----:B------:R-:W-:-:S04]  /*1040*/  @P0 FFMA R8, R9, R8, R10 ;  /* 0x0000000809080223 */ /* 0x000fc8000000000a */
[----:B------:R-:W-:-:S07]  /*1050*/  @P0 FMUL.FTZ R3, R8, 2.3283064365386962891e-10 ;  /* 0x2f80000008030820 */ /* 0x000fce0000410000 */
.L_x_7:
[----:B------:R-:W-:Y:S01]  /*1060*/  MOV R7, R3 ;  /* 0x0000000300077202 */ /* 0x000fe20000000f00 */
[----:B------:R-:W-:Y:S01]  /*1070*/  HFMA2 R3, -RZ, RZ, 0, 0 ;  /* 0x00000000ff037431 */ /* 0x000fe200000001ff */
[----:B------:R-:W-:-:S04]  /*1080*/  MOV R2, R11 ;  /* 0x0000000b00027202 */ /* 0x000fc80000000f00 */
[----:B------:R-:W-:Y:S05]  /*1090*/  RET.REL.NODEC R2 `(black_scholes) ;  /* 0xffffffec02d87950 */ /* 0x000fea0003c3ffff */
        .weak           $__internal_1_$__cuda_sm3x_div_rn_noftz_f32_slowpath
        .type           $__internal_1_$__cuda_sm3x_div_rn_noftz_f32_slowpath,@function
        .size           $__internal_1_$__cuda_sm3x_div_rn_noftz_f32_slowpath,(.L_x_21 - $__internal_1_$__cuda_sm3x_div_rn_noftz_f32_slowpath)
$__internal_1_$__cuda_sm3x_div_rn_noftz_f32_slowpath:
[----:B------:R-:W-:Y:S01]  /*10a0*/  SHF.R.U32.HI R10, RZ, 0x17, R3 ;  /* 0x00000017ff0a7819 */ /* 0x000fe20000011603 */
[----:B------:R-:W-:Y:S01]  /*10b0*/  BSSY.RECONVERGENT B1, `(.L_x_8) ;  /* 0x0000063000017945 */ /* 0x000fe20003800200 */
[----:B------:R-:W-:Y:S02]  /*10c0*/  SHF.R.U32.HI R9, RZ, 0x17, R2 ;  /* 0x00000017ff097819 */ /* 0x000fe40000011602 */
[----:B------:R-:W-:Y:S02]  /*10d0*/  LOP3.LUT R10, R10, 0xff, RZ, 0xc0, !PT ;  /* 0x000000ff0a0a7812 */ /* 0x000fe400078ec0ff */
[----:B------:R-:W-:Y:S02]  /*10e0*/  LOP3.LUT R16, R9, 0xff, RZ, 0xc0, !PT ;  /* 0x000000ff09107812 */ /* 0x000fe400078ec0ff */
[----:B------:R-:W-:Y:S02]  /*10f0*/  IADD3 R15, PT, PT, R10, -0x1, RZ ;  /* 0xffffffff0a0f7810 */ /* 0x000fe40007ffe0ff */
[----:B------:R-:W-:-:S02]  /*1100*/  IADD3 R12, PT, PT, R16, -0x1, RZ ;  /* 0xffffffff100c7810 */ /* 0x000fc40007ffe0ff */
[----:B------:R-:W-:Y:S02]  /*1110*/  ISETP.GT.U32.AND P0, PT, R15, 0xfd, PT ;  /* 0x000000fd0f00780c */ /* 0x000fe40003f04070 */
[----:B------:R-:W-:Y:S02]  /*1120*/  MOV R11, R3 ;  /* 0x00000003000b7202 */ /* 0x000fe40000000f00 */
[----:B------:R-:W-:-:S13]  /*1130*/  ISETP.GT.U32.OR P0, PT, R12, 0xfd, P0 ;  /* 0x000000fd0c00780c */ /* 0x000fda0000704470 */
[----:B------:R-:W-:Y:S01]  /*1140*/  @!P0 MOV R9, RZ ;  /* 0x000000ff00098202 */ /* 0x000fe20000000f00 */
[----:B------:R-:W-:Y:S06]  /*1150*/  @!P0 BRA `(.L_x_9) ;  /* 0x00000000005c8947 */ /* 0x000fec0003800000 */
[----:B------:R-:W-:Y:S02]  /*1160*/  FSETP.GTU.FTZ.AND P0, PT, |R2|, +INF , PT ;  /* 0x7f8000000200780b */ /* 0x000fe40003f1c200 */
[----:B------:R-:W-:-:S04]  /*1170*/  FSETP.GTU.FTZ.AND P1, PT, |R3|, +INF , PT ;  /* 0x7f8000000300780b */ /* 0x000fc80003f3c200 */
[----:B------:R-:W-:-:S13]  /*1180*/  PLOP3.LUT P0, PT, P0, P1, PT, 0xf8, 0x8f ;  /* 0x00000000008f781c */ /* 0x000fda0000703f70 */
[----:B------:R-:W-:Y:S05]  /*1190*/  @P0 BRA `(.L_x_10) ;  /* 0x00000004004c0947 */ /* 0x000fea0003800000 */
[----:B------:R-:W-:-:S13]  /*11a0*/  LOP3.LUT P0, RZ, R11, 0x7fffffff, R2, 0xc8, !PT ;  /* 0x7fffffff0bff7812 */ /* 0x000fda000780c802 */
[----:B------:R-:W-:Y:S05]  /*11b0*/  @!P0 BRA `(.L_x_11) ;  /* 0x00000004003c8947 */ /* 0x000fea0003800000 */
[C---:B------:R-:W-:Y:S02]  /*11c0*/  FSETP.NEU.FTZ.AND P0, PT, |R2|.reuse, +INF , PT ;  /* 0x7f8000000200780b */ /* 0x040fe40003f1d200 */
[----:B------:R-:W-:Y:S02]  /*11d0*/  FSETP.NEU.FTZ.AND P2, PT, |R3|, +INF , PT ;  /* 0x7f8000000300780b */ /* 0x000fe40003f5d200 */
[----:B------:R-:W-:-:S11]  /*11e0*/  FSETP.NEU.FTZ.AND P1, PT, |R2|, +INF , PT ;  /* 0x7f8000000200780b */ /* 0x000fd60003f3d200 */
[----:B------:R-:W-:Y:S05]  /*11f0*/  @!P2 BRA !P0, `(.L_x_11) ;  /* 0x00000004002ca947 */ /* 0x000fea0004000000 */
[----:B------:R-:W-:-:S04]  /*1200*/  LOP3.LUT P0, RZ, R2, 0x7fffffff, RZ, 0xc0, !PT ;  /* 0x7fffffff02ff7812 */ /* 0x000fc8000780c0ff */
[----:B------:R-:W-:-:S13]  /*1210*/  PLOP3.LUT P0, PT, P2, P0, PT, 0x2f, 0xf2 ;  /* 0x0000000000f2781c */ /* 0x000fda0001700577 */
[----:B------:R-:W-:Y:S05]  /*1220*/  @P0 BRA `(.L_x_12) ;  /* 0x0000000400180947 */ /* 0x000fea0003800000 */
[----:B------:R-:W-:-:S04]  /*1230*/  LOP3.LUT P0, RZ, R11, 0x7fffffff, RZ, 0xc0, !PT ;  /* 0x7fffffff0bff7812 */ /* 0x000fc8000780c0ff */
[----:B------:R-:W-:-:S13]  /*1240*/  PLOP3.LUT P0, PT, P1, P0, PT, 0x2f, 0xf2 ;  /* 0x0000000000f2781c */ /* 0x000fda0000f00577 */
[----:B------:R-:W-:Y:S05]  /*1250*/  @P0 BRA `(.L_x_13) ;  /* 0x0000000400000947 */ /* 0x000fea0003800000 */
[----:B------:R-:W-:Y:S02]  /*1260*/  ISETP.GE.AND P0, PT, R12, RZ, PT ;  /* 0x000000ff0c00720c */ /* 0x000fe40003f06270 */
[----:B------:R-:W-:-:S11]  /*1270*/  ISETP.GE.AND P1, PT, R15, RZ, PT ;  /* 0x000000ff0f00720c */ /* 0x000fd60003f26270 */
[----:B------:R-:W-:Y:S01]  /*1280*/  @P0 MOV R9, RZ ;  /* 0x000000ff00090202 */ /* 0x000fe20000000f00 */
[----:B------:R-:W-:Y:S01]  /*1290*/  @!P0 FFMA R2, R2, 1.84467440737095516160e+19, RZ ;  /* 0x5f80000002028823 */ /* 0x000fe200000000ff */
[----:B------:R-:W-:Y:S01]  /*12a0*/  @!P0 MOV R9, 0xffffffc0 ;  /* 0xffffffc000098802 */ /* 0x000fe20000000f00 */
[----:B------:R-:W-:-:S03]  /*12b0*/  @!P1 FFMA R11, R3, 1.84467440737095516160e+19, RZ ;  /* 0x5f800000030b9823 */ /* 0x000fc600000000ff */
[----:B------:R-:W-:-:S07]  /*12c0*/  @!P1 IADD3 R9, PT, PT, R9, 0x40, RZ ;  /* 0x0000004009099810 */ /* 0x000fce0007ffe0ff */
.L_x_9:
[----:B------:R-:W-:Y:S01]  /*12d0*/  LEA R12, R10, 0xc0800000, 0x17 ;  /* 0xc08000000a0c7811 */ /* 0x000fe200078eb8ff */
[----:B------:R-:W-:Y:S03]  /*12e0*/  BSSY.RECONVERGENT B2, `(.L_x_14) ;  /* 0x0000036000027945 */ /* 0x000fe60003800200 */
[----:B------:R-:W-:Y:S02]  /*12f0*/  IADD3 R12, PT, PT, -R12, R11, RZ ;  /* 0x0000000b0c0c7210 */ /* 0x000fe40007ffe1ff */
[----:B------:R-:W-:Y:S02]  /*1300*/  IADD3 R11, PT, PT, R16, -0x7f, RZ ;  /* 0xffffff81100b7810 */ /* 0x000fe40007ffe0ff */
[----:B------:R0:W1:Y:S01]  /*1310*/  MUFU.RCP R15, R12 ;  /* 0x0000000c000f7308 */ /* 0x0000620000001000 */
[----:B------:R-:W-:Y:S02]  /*1320*/  FADD.FTZ R17, -R12, -RZ ;  /* 0x800000ff0c117221 */ /* 0x000fe40000010100 */
[C---:B------:R-:W-:Y:S01]  /*1330*/  IMAD R2, R11.reuse, -0x800000, R2 ;  /* 0xff8000000b027824 */ /* 0x040fe200078e0202 */
[----:B0-----:R-:W-:-:S04]  /*1340*/  IADD3 R12, PT, PT, R11, 0x7f, -R10 ;  /* 0x0000007f0b0c7810 */ /* 0x001fc80007ffe80a */
[----:B------:R-:W-:Y:S01]  /*1350*/  IADD3 R9, PT, PT, R12, R9, RZ ;  /* 0x000000090c097210 */ /* 0x000fe20007ffe0ff */
[----:B-1----:R-:W-:-:S04]  /*1360*/  FFMA R16, R15, R17, 1 ;  /* 0x3f8000000f107423 */ /* 0x002fc80000000011 */
[----:B------:R-:W-:-:S04]  /*1370*/  FFMA R18, R15, R16, R15 ;  /* 0x000000100f127223 */ /* 0x000fc8000000000f */
[----:B------:R-:W-:-:S04]  /*1380*/  FFMA R15, R2, R18, RZ ;  /* 0x00000012020f7223 */ /* 0x000fc800000000ff */
[----:B------:R-:W-:-:S04]  /*1390*/  FFMA R16, R17, R15, R2 ;  /* 0x0000000f11107223 */ /* 0x000fc80000000002 */
[----:B------:R-:W-:-:S04]  /*13a0*/  FFMA R15, R18, R16, R15 ;  /* 0x00000010120f7223 */ /* 0x000fc8000000000f */
[----:B------:R-:W-:-:S04]  /*13b0*/  FFMA R16, R17, R15, R2 ;  /* 0x0000000f11107223 */ /* 0x000fc80000000002 */
[----:B------:R-:W-:-:S05]  /*13c0*/  FFMA R2, R18, R16, R15 ;  /* 0x0000001012027223 */ /* 0x000fca000000000f */
[----:B------:R-:W-:-:S04]  /*13d0*/  SHF.R.U32.HI R10, RZ, 0x17, R2 ;  /* 0x00000017ff0a7819 */ /* 0x000fc80000011602 */
[----:B------:R-:W-:-:S04]  /*13e0*/  LOP3.LUT R10, R10, 0xff, RZ, 0xc0, !PT ;  /* 0x000000ff0a0a7812 */ /* 0x000fc800078ec0ff */
[----:B------:R-:W-:-:S04]  /*13f0*/  IADD3 R17, PT, PT, R10, R9, RZ ;  /* 0x000000090a117210 */ /* 0x000fc80007ffe0ff */
[----:B------:R-:W-:-:S04]  /*1400*/  IADD3 R10, PT, PT, R17, -0x1, RZ ;  /* 0xffffffff110a7810 */ /* 0x000fc80007ffe0ff */
[----:B------:R-:W-:-:S13]  /*1410*/  ISETP.GE.U32.AND P0, PT, R10, 0xfe, PT ;  /* 0x000000fe0a00780c */ /* 0x000fda0003f06070 */
[----:B------:R-:W-:Y:S05]  /*1420*/  @!P0 BRA `(.L_x_15) ;  /* 0x0000000000808947 */ /* 0x000fea0003800000 */
[----:B------:R-:W-:-:S13]  /*1430*/  ISETP.GT.AND P0, PT, R17, 0xfe, PT ;  /* 0x000000fe1100780c */ /* 0x000fda0003f04270 */
[----:B------:R-:W-:Y:S05]  /*1440*/  @P0 BRA `(.L_x_16) ;  /* 0x00000000006c0947 */ /* 0x000fea0003800000 */
[----:B------:R-:W-:-:S13]  /*1450*/  ISETP.GE.AND P0, PT, R17, 0x1, PT ;  /* 0x000000011100780c */ /* 0x000fda0003f06270 */
[----:B------:R-:W-:Y:S05]  /*1460*/  @P0 BRA `(.L_x_17) ;  /* 0x0000000000740947 */ /* 0x000fea0003800000 */
[----:B------:R-:W-:Y:S02]  /*1470*/  ISETP.GE.AND P0, PT, R17, -0x18, PT ;  /* 0xffffffe81100780c */ /* 0x000fe40003f06270 */
[----:B------:R-:W-:-:S11]  /*1480*/  LOP3.LUT R2, R2, 0x80000000, RZ, 0xc0, !PT ;  /* 0x8000000002027812 */ /* 0x000fd600078ec0ff */
[----:B------:R-:W-:Y:S05]  /*1490*/  @!P0 BRA `(.L_x_17) ;  /* 0x0000000000688947 */ /* 0x000fea0003800000 */
[CCC-:B------:R-:W-:Y:S01]  /*14a0*/  FFMA.RZ R9, R18.reuse, R16.reuse, R15.reuse ;  /* 0x0000001012097223 */ /* 0x1c0fe2000000c00f */
[C---:B------:R-:W-:Y:S01]  /*14b0*/  IADD3 R12, PT, PT, R17.reuse, 0x20, RZ ;  /* 0x00000020110c7810 */ /* 0x040fe20007ffe0ff */
[CCC-:B------:R-:W-:Y:S01]  /*14c0*/  FFMA.RM R10, R18.reuse, R16.reuse, R15.reuse ;  /* 0x00000010120a7223 */ /* 0x1c0fe2000000400f */
[----:B------:R-:W-:Y:S02]  /*14d0*/  ISETP.NE.AND P2, PT, R17, RZ, PT ;  /* 0x000000ff1100720c */ /* 0x000fe40003f45270 */
[----:B------:R-:W-:Y:S01]  /*14e0*/  LOP3.LUT R11, R9, 0x7fffff, RZ, 0xc0, !PT ;  /* 0x007fffff090b7812 */ /* 0x000fe200078ec0ff */
[----:B------:R-:W-:Y:S01]  /*14f0*/  FFMA.RP R9, R18, R16, R15 ;  /* 0x0000001012097223 */ /* 0x000fe2000000800f */
[----:B------:R-:W-:Y:S02]  /*1500*/  ISETP.NE.AND P1, PT, R17, RZ, PT ;  /* 0x000000ff1100720c */ /* 0x000fe40003f25270 */
[----:B------:R-:W-:Y:S02]  /*1510*/  LOP3.LUT R11, R11, 0x800000, RZ, 0xfc, !PT ;  /* 0x008000000b0b7812 */ /* 0x000fe400078efcff */
[----:B------:R-:W-:-:S02]  /*1520*/  IADD3 R15, PT, PT, -R17, RZ, RZ ;  /* 0x000000ff110f7210 */ /* 0x000fc40007ffe1ff */
[----:B------:R-:W-:Y:S02]  /*1530*/  SHF.L.U32 R12, R11, R12, RZ ;  /* 0x0000000c0b0c7219 */ /* 0x000fe400000006ff */
[----:B------:R-:W-:Y:S02]  /*1540*/  FSETP.NEU.FTZ.AND P0, PT, R9, R10, PT ;  /* 0x0000000a0900720b */ /* 0x000fe40003f1d000 */
[----:B------:R-:W-:Y:S02]  /*1550*/  SEL R10, R15, RZ, P2 ;  /* 0x000000ff0f0a7207 */ /* 0x000fe40001000000 */
[----:B------:R-:W-:Y:S02]  /*1560*/  ISETP.NE.AND P1, PT, R12, RZ, P1 ;  /* 0x000000ff0c00720c */ /* 0x000fe40000f25270 */
[----:B------:R-:W-:Y:S02]  /*1570*/  SHF.R.U32.HI R10, RZ, R10, R11 ;  /* 0x0000000aff0a7219 */ /* 0x000fe4000001160b */
[----:B------:R-:W-:-:S02]  /*1580*/  PLOP3.LUT P0, PT, P0, P1, PT, 0xf8, 0x8f ;  /* 0x00000000008f781c */ /* 0x000fc40000703f70 */
[----:B------:R-:W-:Y:S02]  /*1590*/  SHF.R.U32.HI R12, RZ, 0x1, R10 ;  /* 0x00000001ff0c7819 */ /* 0x000fe4000001160a */
[----:B------:R-:W-:-:S04]  /*15a0*/  SEL R9, RZ, 0x1, !P0 ;  /* 0x00000001ff097807 */ /* 0x000fc80004000000 */
[----:B------:R-:W-:-:S04]  /*15b0*/  LOP3.LUT R9, R9, 0x1, R12, 0xf8, !PT ;  /* 0x0000000109097812 */ /* 0x000fc800078ef80c */
[----:B------:R-:W-:-:S04]  /*15c0*/  LOP3.LUT R9, R9, R10, RZ, 0xc0, !PT ;  /* 0x0000000a09097212 */ /* 0x000fc800078ec0ff */
[----:B------:R-:W-:-:S04]  /*15d0*/  IADD3 R9, PT, PT, R12, R9, RZ ;  /* 0x000000090c097210 */ /* 0x000fc80007ffe0ff */
[----:B------:R-:W-:Y:S01]  /*15e0*/  LOP3.LUT R2, R9, R2, RZ, 0xfc, !PT ;  /* 0x0000000209027212 */ /* 0x000fe200078efcff */
[----:B------:R-:W-:Y:S06]  /*15f0*/  BRA `(.L_x_17) ;  /* 0x0000000000107947 */ /* 0x000fec0003800000 */
.L_x_16:
[----:B------:R-:W-:-:S04]  /*1600*/  LOP3.LUT R2, R2, 0x80000000, RZ, 0xc0, !PT ;  /* 0x8000000002027812 */ /* 0x000fc800078ec0ff */
[----:B------:R-:W-:Y:S01]  /*1610*/  LOP3.LUT R2, R2, 0x7f800000, RZ, 0xfc, !PT ;  /* 0x7f80000002027812 */ /* 0x000fe200078efcff */
[----:B------:R-:W-:Y:S06]  /*1620*/  BRA `(.L_x_17) ;  /* 0x0000000000047947 */ /* 0x000fec0003800000 */
.L_x_15:
[----:B------:R-:W-:-:S07]  /*1630*/  LEA R2, R9, R2, 0x17 ;  /* 0x0000000209027211 */ /* 0x000fce00078eb8ff */
.L_x_17:
[----:B------:R-:W-:Y:S05]  /*1640*/  BSYNC.RECONVERGENT B2 ;  /* 0x0000000000027941 */ /* 0x000fea0003800200 */
.L_x_14:
[----:B------:R-:W-:Y:S05]  /*1650*/  BRA `(.L_x_18) ;  /* 0x0000000000207947 */ /* 0x000fea0003800000 */
.L_x_13:
[----:B------:R-:W-:-:S04]  /*1660*/  LOP3.LUT R2, R11, 0x80000000, R2, 0x48, !PT ;  /* 0x800000000b027812 */ /* 0x000fc800078e4802 */
[----:B------:R-:W-:Y:S01]  /*1670*/  LOP3.LUT R2, R2, 0x7f800000, RZ, 0xfc, !PT ;  /* 0x7f80000002027812 */ /* 0x000fe200078efcff */
[----:B------:R-:W-:Y:S06]  /*1680*/  BRA `(.L_x_18) ;  /* 0x0000000000147947 */ /* 0x000fec0003800000 */
.L_x_12:
[----:B------:R-:W-:Y:S01]  /*1690*/  LOP3.LUT R2, R11, 0x80000000, R2, 0x48, !PT ;  /* 0x800000000b027812 */ /* 0x000fe200078e4802 */
[----:B------:R-:W-:Y:S06]  /*16a0*/  BRA `(.L_x_18) ;  /* 0x00000000000c7947 */ /* 0x000fec0003800000 */
.L_x_11:
[----:B------:R-:W0:Y:S01]  /*16b0*/  MUFU.RSQ R2, -QNAN ;  /* 0xffc0000000027908 */ /* 0x000e220000001400 */
[----:B------:R-:W-:Y:S05]  /*16c0*/  BRA `(.L_x_18) ;  /* 0x0000000000047947 */ /* 0x000fea0003800000 */
.L_x_10:
[----:B------:R-:W-:-:S07]  /*16d0*/  FADD.FTZ R2, R2, R3 ;  /* 0x0000000302027221 */ /* 0x000fce0000010000 */
.L_x_18:
[----:B------:R-:W-:Y:S05]  /*16e0*/  BSYNC.RECONVERGENT B1 ;  /* 0x0000000000017941 */ /* 0x000fea0003800200 */
.L_x_8:
[----:B------:R-:W-:-:S04]  /*16f0*/  HFMA2 R9, -RZ, RZ, 0, 0 ;  /* 0x00000000ff097431 */ /* 0x000fc800000001ff */
[----:B0-----:R-:W-:Y:S05]  /*1700*/  RET.REL.NODEC R8 `(black_scholes) ;  /* 0xffffffe8083c7950 */ /* 0x001fea0003c3ffff */
.L_x_19:
[----:B------:R-:W-:-:S00]  /*1710*/  BRA `(.L_x_19) ;  /* 0xfffffffc00fc7947 */ /* 0x000fc0000383ffff */
[----:B------:R-:W-:-:S00]  /*1720*/  NOP ;  /* 0x0000000000007918 */ /* 0x000fc00000000000 */
        /* <DEDUP_REMOVED lines=13> */
.L_x_21:


//--------------------- .nv.shared.reserved.0     --------------------------
	.section	.nv.shared.reserved.0,"aw",@nobits
	.weak		__nv_reservedSMEM_offset_0_alias
	.size		__nv_reservedSMEM_offset_0_alias, 0, 64
	.other		__nv_reservedSMEM_offset_0_alias,@"STO_CUDA_RESERVED_SHARED STV_DEFAULT"
__nv_reservedSMEM_offset_0_alias:
	.zero		0
	.zero		64


//--------------------- .nv.constant0.black_scholes --------------------------
	.section	.nv.constant0.black_scholes,"a",@progbits
	.sectionflags	@""
	.align	4
.nv.constant0.black_scholes:
	.zero		956


//--------------------- SYMBOLS --------------------------

	.type		.nv.reservedSmem.offset0,@object
	.size		.nv.reservedSmem.offset0,0x4
